	.target	sm_100a

	.elftype	@"ET_EXEC"


//--------------------- .note.nv.tkinfo           --------------------------
	.section	.note.nv.tkinfo,"",@"SHT_NOTE"
	.sectionflags	@"SHF_NOTE_NV_TKINFO"
	.tkinfo
        /*0018*/ 	.word	0x00000002
        /*0030*/ 	.string	""
        /*0030*/ 	.string	"ptxas"
        /*0030*/ 	.string	"Cuda compilation tools, release 13.0, V13.0.88"
        /*0030*/ 	.string	"Build cuda_13.0.r13.0/compiler.36424714_0"
        /*0030*/ 	.string	"-arch sm_100a -m 64 "



//--------------------- .note.nv.cuinfo           --------------------------
	.section	.note.nv.cuinfo,"",@"SHT_NOTE"
	.sectionflags	@"SHF_NOTE_NV_CUINFO"
        /*0018*/ 	.short	0x0002
        /*001a*/ 	.short	0x0064
        /*001c*/ 	.short	0x0082
	.zero		2


//--------------------- .nv.info                  --------------------------
	.section	.nv.info,"",@"SHT_CUDA_INFO"
	.align	4


	//----- nvinfo : EIATTR_REGCOUNT
	.align		4
        /*0000*/ 	.byte	0x04, 0x2f
        /*0002*/ 	.short	(.L_19 - .L_18)
	.align		4
.L_18:
        /*0004*/ 	.word	index@(_ZN7cutlass13device_kernelINS_4gemm6kernel13GemmUniversalIN4cute5tupleIJiiiiEEENS1_10collective13CollectiveMmaINS1_35MainloopSm100TmaUmmaWarpSpecializedILi36ELi2ELi4ENS5_IJNS4_1CILi2EEENSA_ILi1EEESC_EEEEENS5_IJNSA_ILi128EEENSA_ILi64EEESG_EEENS_12float_e4m3_tENS5_IJlSC_lEEESI_SJ_NS4_8TiledMMAINS4_8MMA_AtomIJNS4_10MMA_TraitsINS4_25SM100_MMA_F8F6F4_2x1SM_SSEJSI_SI_fSF_SG_NS4_17integral_constantINS4_4UMMA5MajorELSQ_0EEESR_NSO_INSP_7ScaleInELSS_0EEEST_EEEEEENS4_6LayoutINS5_IJSC_SC_SC_EEENS5_IJNSA_ILi0EEESY_SY_EEEEENS5_IJNS4_10UnderscoreES11_S11_EEEEENS4_18SM100_TMA_2SM_LOADENS4_14ComposedLayoutINS4_7SwizzleILi2ELi4ELi3EEENS4_18smem_ptr_flag_bitsILi8EEENSW_INS5_IJNSA_ILi8EEESG_EEENS5_IJSG_SC_EEEEEEEvNS4_8identityES14_S1E_vS1F_EENS_8epilogue10collective18CollectiveEpilogueINS1H_23Sm100TmaWarpSpecializedILi1ELi1ELi32ELb0ELb0EEEJNS5_IJSG_SG_SG_EEENS5_IJNSW_ISG_SC_EES1N_EEESI_SJ_SI_SJ_NS1H_6fusion15FusionCallbacksIS1L_NS1P_13LinCombEltActINS1H_6thread4GELUESI_fSI_fLNS_15FloatRoundStyleE2EEES1M_S1O_JEEENS4_5SM1004TMEM4LOAD26SM100_TMEM_LOAD_32dp32b32xENS4_13SM90_TMA_LOADES1E_NS4_39AutoVectorizingCopyWithAssumedAlignmentILi128EEENS4_14SM90_TMA_STOREES1E_S23_S23_EEEvvEEEEvNT_6ParamsE)
        /*0008*/ 	.word	0x0000007c


	//----- nvinfo : EIATTR_FRAME_SIZE
	.align		4
.L_19:
        /*000c*/ 	.byte	0x04, 0x11
        /*000e*/ 	.short	(.L_21 - .L_20)
	.align		4
.L_20:
        /*0010*/ 	.word	index@($__internal_2_$__cuda_sm10x_tcgen05_guardrail_trap_unallocated_columns_being_dealloced)
        /*0014*/ 	.word	0x00000000


	//----- nvinfo : EIATTR_FRAME_SIZE
	.align		4
.L_21:
        /*0018*/ 	.byte	0x04, 0x11
        /*001a*/ 	.short	(.L_23 - .L_22)
	.align		4
.L_22:
        /*001c*/ 	.word	index@($__internal_1_$__cuda_sm10x_tcgen05_guardrail_trap_phase_invalid_during_alloc)
        /*0020*/ 	.word	0x00000000


	//----- nvinfo : EIATTR_FRAME_SIZE
	.align		4
.L_23:
        /*0024*/ 	.byte	0x04, 0x11
        /*0026*/ 	.short	(.L_25 - .L_24)
	.align		4
.L_24:
        /*0028*/ 	.word	index@($__internal_0_$__cuda_sm10x_tcgen05_guardrail_trap_col_being_dealloced_not_returned_by_alloc)
        /*002c*/ 	.word	0x00000000


	//----- nvinfo : EIATTR_FRAME_SIZE
	.align		4
.L_25:
        /*0030*/ 	.byte	0x04, 0x11
        /*0032*/ 	.short	(.L_27 - .L_26)
	.align		4
.L_26:
        /*0034*/ 	.word	index@(_ZN7cutlass13device_kernelINS_4gemm6kernel13GemmUniversalIN4cute5tupleIJiiiiEEENS1_10collective13CollectiveMmaINS1_35MainloopSm100TmaUmmaWarpSpecializedILi36ELi2ELi4ENS5_IJNS4_1CILi2EEENSA_ILi1EEESC_EEEEENS5_IJNSA_ILi128EEENSA_ILi64EEESG_EEENS_12float_e4m3_tENS5_IJlSC_lEEESI_SJ_NS4_8TiledMMAINS4_8MMA_AtomIJNS4_10MMA_TraitsINS4_25SM100_MMA_F8F6F4_2x1SM_SSEJSI_SI_fSF_SG_NS4_17integral_constantINS4_4UMMA5MajorELSQ_0EEESR_NSO_INSP_7ScaleInELSS_0EEEST_EEEEEENS4_6LayoutINS5_IJSC_SC_SC_EEENS5_IJNSA_ILi0EEESY_SY_EEEEENS5_IJNS4_10UnderscoreES11_S11_EEEEENS4_18SM100_TMA_2SM_LOADENS4_14ComposedLayoutINS4_7SwizzleILi2ELi4ELi3EEENS4_18smem_ptr_flag_bitsILi8EEENSW_INS5_IJNSA_ILi8EEESG_EEENS5_IJSG_SC_EEEEEEEvNS4_8identityES14_S1E_vS1F_EENS_8epilogue10collective18CollectiveEpilogueINS1H_23Sm100TmaWarpSpecializedILi1ELi1ELi32ELb0ELb0EEEJNS5_IJSG_SG_SG_EEENS5_IJNSW_ISG_SC_EES1N_EEESI_SJ_SI_SJ_NS1H_6fusion15FusionCallbacksIS1L_NS1P_13LinCombEltActINS1H_6thread4GELUESI_fSI_fLNS_15FloatRoundStyleE2EEES1M_S1O_JEEENS4_5SM1004TMEM4LOAD26SM100_TMEM_LOAD_32dp32b32xENS4_13SM90_TMA_LOADES1E_NS4_39AutoVectorizingCopyWithAssumedAlignmentILi128EEENS4_14SM90_TMA_STOREES1E_S23_S23_EEEvvEEEEvNT_6ParamsE)
        /*0038*/ 	.word	0x00000000


	//----- nvinfo : EIATTR_MIN_STACK_SIZE
	.align		4
.L_27:
        /*003c*/ 	.byte	0x04, 0x12
        /*003e*/ 	.short	(.L_29 - .L_28)
	.align		4
.L_28:
        /*0040*/ 	.word	index@(_ZN7cutlass13device_kernelINS_4gemm6kernel13GemmUniversalIN4cute5tupleIJiiiiEEENS1_10collective13CollectiveMmaINS1_35MainloopSm100TmaUmmaWarpSpecializedILi36ELi2ELi4ENS5_IJNS4_1CILi2EEENSA_ILi1EEESC_EEEEENS5_IJNSA_ILi128EEENSA_ILi64EEESG_EEENS_12float_e4m3_tENS5_IJlSC_lEEESI_SJ_NS4_8TiledMMAINS4_8MMA_AtomIJNS4_10MMA_TraitsINS4_25SM100_MMA_F8F6F4_2x1SM_SSEJSI_SI_fSF_SG_NS4_17integral_constantINS4_4UMMA5MajorELSQ_0EEESR_NSO_INSP_7ScaleInELSS_0EEEST_EEEEEENS4_6LayoutINS5_IJSC_SC_SC_EEENS5_IJNSA_ILi0EEESY_SY_EEEEENS5_IJNS4_10UnderscoreES11_S11_EEEEENS4_18SM100_TMA_2SM_LOADENS4_14ComposedLayoutINS4_7SwizzleILi2ELi4ELi3EEENS4_18smem_ptr_flag_bitsILi8EEENSW_INS5_IJNSA_ILi8EEESG_EEENS5_IJSG_SC_EEEEEEEvNS4_8identityES14_S1E_vS1F_EENS_8epilogue10collective18CollectiveEpilogueINS1H_23Sm100TmaWarpSpecializedILi1ELi1ELi32ELb0ELb0EEEJNS5_IJSG_SG_SG_EEENS5_IJNSW_ISG_SC_EES1N_EEESI_SJ_SI_SJ_NS1H_6fusion15FusionCallbacksIS1L_NS1P_13LinCombEltActINS1H_6thread4GELUESI_fSI_fLNS_15FloatRoundStyleE2EEES1M_S1O_JEEENS4_5SM1004TMEM4LOAD26SM100_TMEM_LOAD_32dp32b32xENS4_13SM90_TMA_LOADES1E_NS4_39AutoVectorizingCopyWithAssumedAlignmentILi128EEENS4_14SM90_TMA_STOREES1E_S23_S23_EEEvvEEEEvNT_6ParamsE)
        /*0044*/ 	.word	0x00000000
.L_29:


//--------------------- .nv.compat                --------------------------
	.section	.nv.compat,"",@"SHT_CUDA_COMPAT_INFO"
	.align	4
        /*0000*/ 	.byte	0x02, 0x09, 0x01, 0x00, 0x02, 0x02, 0x02, 0x00, 0x02, 0x05, 0x05, 0x00, 0x03, 0x07, 0x01, 0x01
        /*0010*/ 	.byte	0x02, 0x03, 0x01, 0x00, 0x02, 0x06, 0x01, 0x00, 0x04, 0x0b, 0x08, 0x00, 0x01, 0x00, 0x00, 0x00
        /*0020*/ 	.byte	0x00, 0x00, 0x00, 0x00


//--------------------- .nv.info._ZN7cutlass13device_kernelINS_4gemm6kernel13GemmUniversalIN4cute5tupleIJiiiiEEENS1_10collective13CollectiveMmaINS1_35MainloopSm100TmaUmmaWarpSpecializedILi36ELi2ELi4ENS5_IJNS4_1CILi2EEENSA_ILi1EEESC_EEEEENS5_IJNSA_ILi128EEENSA_ILi64EEESG_EEENS_12float_e4m3_tENS5_IJlSC_lEEESI_SJ_NS4_8TiledMMAINS4_8MMA_AtomIJNS4_10MMA_TraitsINS4_25SM100_MMA_F8F6F4_2x1SM_SSEJSI_SI_fSF_SG_NS4_17integral_constantINS4_4UMMA5MajorELSQ_0EEESR_NSO_INSP_7ScaleInELSS_0EEEST_EEEEEENS4_6LayoutINS5_IJSC_SC_SC_EEENS5_IJNSA_ILi0EEESY_SY_EEEEENS5_IJNS4_10UnderscoreES11_S11_EEEEENS4_18SM100_TMA_2SM_LOADENS4_14ComposedLayoutINS4_7SwizzleILi2ELi4ELi3EEENS4_18smem_ptr_flag_bitsILi8EEENSW_INS5_IJNSA_ILi8EEESG_EEENS5_IJSG_SC_EEEEEEEvNS4_8identityES14_S1E_vS1F_EENS_8epilogue10collective18CollectiveEpilogueINS1H_23Sm100TmaWarpSpecializedILi1ELi1ELi32ELb0ELb0EEEJNS5_IJSG_SG_SG_EEENS5_IJNSW_ISG_SC_EES1N_EEESI_SJ_SI_SJ_NS1H_6fusion15FusionCallbacksIS1L_NS1P_13LinCombEltActINS1H_6thread4GELUESI_fSI_fLNS_15FloatRoundStyleE2EEES1M_S1O_JEEENS4_5SM1004TMEM4LOAD26SM100_TMEM_LOAD_32dp32b32xENS4_13SM90_TMA_LOADES1E_NS4_39AutoVectorizingCopyWithAssumedAlignmentILi128EEENS4_14SM90_TMA_STOREES1E_S23_S23_EEEvvEEEEvNT_6ParamsE --------------------------
	.section	.nv.info._ZN7cutlass13device_kernelINS_4gemm6kernel13GemmUniversalIN4cute5tupleIJiiiiEEENS1_10collective13CollectiveMmaINS1_35MainloopSm100TmaUmmaWarpSpecializedILi36ELi2ELi4ENS5_IJNS4_1CILi2EEENSA_ILi1EEESC_EEEEENS5_IJNSA_ILi128EEENSA_ILi64EEESG_EEENS_12float_e4m3_tENS5_IJlSC_lEEESI_SJ_NS4_8TiledMMAINS4_8MMA_AtomIJNS4_10MMA_TraitsINS4_25SM100_MMA_F8F6F4_2x1SM_SSEJSI_SI_fSF_SG_NS4_17integral_constantINS4_4UMMA5MajorELSQ_0EEESR_NSO_INSP_7ScaleInELSS_0EEEST_EEEEEENS4_6LayoutINS5_IJSC_SC_SC_EEENS5_IJNSA_ILi0EEESY_SY_EEEEENS5_IJNS4_10UnderscoreES11_S11_EEEEENS4_18SM100_TMA_2SM_LOADENS4_14ComposedLayoutINS4_7SwizzleILi2ELi4ELi3EEENS4_18smem_ptr_flag_bitsILi8EEENSW_INS5_IJNSA_ILi8EEESG_EEENS5_IJSG_SC_EEEEEEEvNS4_8identityES14_S1E_vS1F_EENS_8epilogue10collective18CollectiveEpilogueINS1H_23Sm100TmaWarpSpecializedILi1ELi1ELi32ELb0ELb0EEEJNS5_IJSG_SG_SG_EEENS5_IJNSW_ISG_SC_EES1N_EEESI_SJ_SI_SJ_NS1H_6fusion15FusionCallbacksIS1L_NS1P_13LinCombEltActINS1H_6thread4GELUESI_fSI_fLNS_15FloatRoundStyleE2EEES1M_S1O_JEEENS4_5SM1004TMEM4LOAD26SM100_TMEM_LOAD_32dp32b32xENS4_13SM90_TMA_LOADES1E_NS4_39AutoVectorizingCopyWithAssumedAlignmentILi128EEENS4_14SM90_TMA_STOREES1E_S23_S23_EEEvvEEEEvNT_6ParamsE,"",@"SHT_CUDA_INFO"
	.sectionflags	@""
	.align	4


	//----- nvinfo : EIATTR_CUDA_API_VERSION
	.align		4
        /*0000*/ 	.byte	0x04, 0x37
        /*0002*/ 	.short	(.L_31 - .L_30)
.L_30:
        /*0004*/ 	.word	0x00000082


	//----- nvinfo : EIATTR_KPARAM_INFO
	.align		4
.L_31:
        /*0008*/ 	.byte	0x04, 0x17
        /*000a*/ 	.short	(.L_33 - .L_32)
.L_32:
        /*000c*/ 	.word	0x00000000
        /*0010*/ 	.short	0x0000
        /*0012*/ 	.short	0x0000
        /*0014*/ 	.byte	0x00, 0xf0, 0x01, 0x20


	//----- nvinfo : EIATTR_AT_ENTRY_FRAGMENTS
	.align		4
.L_33:
        /*0018*/ 	.byte	0x04, 0x4f
        /*001a*/ 	.short	(.L_35 - .L_34)


	//   ....[0]....
.L_34:
        /*001c*/ 	.word	0x00000007


	//----- nvinfo : EIATTR_RESERVED_SMEM_USED
	.align		4
.L_35:
        /*0020*/ 	.byte	0x01, 0x41
	.zero		2


	//----- nvinfo : EIATTR_SPARSE_MMA_MASK
	.align		4
        /*0024*/ 	.byte	0x03, 0x50
        /*0026*/ 	.short	0x0000


	//----- nvinfo : EIATTR_TCGEN05_2CTA_USED
	.align		4
        /*0028*/ 	.byte	0x01, 0x52
	.zero		2


	//----- nvinfo : EIATTR_MAXREG_COUNT
	.align		4
        /*002c*/ 	.byte	0x03, 0x1b
        /*002e*/ 	.short	0x00ff


	//----- nvinfo : EIATTR_NUM_BARRIERS
	.align		4
        /*0030*/ 	.byte	0x02, 0x4c
        /*0032*/ 	.byte	0x07
	.zero		1


	//----- nvinfo : EIATTR_EXTERNS
	.align		4
        /*0034*/ 	.byte	0x04, 0x0f
        /*0036*/ 	.short	(.L_37 - .L_36)


	//   ....[0]....
	.align		4
.L_36:
        /*0038*/ 	.word	index@(__assertfail)


	//----- nvinfo : EIATTR_MERCURY_ISA_VERSION
	.align		4
.L_37:
        /*003c*/ 	.byte	0x03, 0x5f
        /*003e*/ 	.short	0x0101


	//----- nvinfo : EIATTR_INT_WARP_WIDE_INSTR_OFFSETS
	.align		4
        /*0040*/ 	.byte	0x04, 0x31
        /*0042*/ 	.short	(.L_39 - .L_38)


	//   ....[0]....
.L_38:
        /*0044*/ 	.word	0x000010b0


	//   ....[1]....
        /*0048*/ 	.word	0x00001150


	//   ....[2]....
        /*004c*/ 	.word	0x000024a0


	//   ....[3]....
        /*0050*/ 	.word	0x00005490


	//   ....[4]....
        /*0054*/ 	.word	0x000054c0


	//   ....[5]....
        /*0058*/ 	.word	0x00005510


	//   ....[6]....
        /*005c*/ 	.word	0x00005f00


	//   ....[7]....
        /*0060*/ 	.word	0x00006020


	//----- nvinfo : EIATTR_COOP_GROUP_MASK_REGIDS
	.align		4
.L_39:
        /*0064*/ 	.byte	0x04, 0x29
        /*0066*/ 	.short	(.L_41 - .L_40)


	//   ....[0]....
.L_40:
        /*0068*/ 	.word	0xffffffff


	//   ....[1]....
        /*006c*/ 	.word	0xffffffff


	//   ....[2]....
        /*0070*/ 	.word	0xffffffff


	//   ....[3]....
        /*0074*/ 	.word	0xffffffff


	//   ....[4]....
        /*0078*/ 	.word	0xffffffff


	//   ....[5]....
        /*007c*/ 	.word	0xffffffff


	//   ....[6]....
        /*0080*/ 	.word	0xffffffff


	//   ....[7]....
        /*0084*/ 	.word	0xffffffff


	//   ....[8]....
        /*0088*/ 	.word	0xffffffff


	//   ....[9]....
        /*008c*/ 	.word	0xffffffff


	//   ....[10]....
        /*0090*/ 	.word	0xffffffff


	//   ....[11]....
        /*0094*/ 	.word	0xffffffff


	//   ....[12]....
        /*0098*/ 	.word	0xffffffff


	//   ....[13]....
        /*009c*/ 	.word	0xffffffff


	//----- nvinfo : EIATTR_COOP_GROUP_INSTR_OFFSETS
	.align		4
.L_41:
        /*00a0*/ 	.byte	0x04, 0x28
        /*00a2*/ 	.short	(.L_43 - .L_42)


	//   ....[0]....
.L_42:
        /*00a4*/ 	.word	0x000000c0


	//   ....[1]....
        /*00a8*/ 	.word	0x000004d0


	//   ....[2]....
        /*00ac*/ 	.word	0x00000a80


	//   ....[3]....
        /*00b0*/ 	.word	0x00000bb0


	//   ....[4]....
        /*00b4*/ 	.word	0x00000ca0


	//   ....[5]....
        /*00b8*/ 	.word	0x00000e00


	//   ....[6]....
        /*00bc*/ 	.word	0x00000f90


	//   ....[7]....
        /*00c0*/ 	.word	0x000011d0


	//   ....[8]....
        /*00c4*/ 	.word	0x00002380


	//   ....[9]....
        /*00c8*/ 	.word	0x00004360


	//   ....[10]....
        /*00cc*/ 	.word	0x00004830


	//   ....[11]....
        /*00d0*/ 	.word	0x00004860


	//   ....[12]....
        /*00d4*/ 	.word	0x000053a0


	//   ....[13]....
        /*00d8*/ 	.word	0x000055b0


	//----- nvinfo : EIATTR_VRC_CTA_INIT_COUNT
	.align		4
.L_43:
        /*00dc*/ 	.byte	0x02, 0x4a
        /*00de*/ 	.byte	0x80
	.zero		1


	//----- nvinfo : EIATTR_SYSCALL_OFFSETS
	.align		4
        /*00e0*/ 	.byte	0x04, 0x46
        /*00e2*/ 	.short	(.L_45 - .L_44)


	//   ....[0]....
.L_44:
        /*00e4*/ 	.word	0x00006a20


	//   ....[1]....
        /*00e8*/ 	.word	0x00006b60


	//   ....[2]....
        /*00ec*/ 	.word	0x000072a0


	//----- nvinfo : EIATTR_MBARRIER_INSTR_OFFSETS
	.align		4
.L_45:
        /*00f0*/ 	.byte	0x04, 0x39
        /*00f2*/ 	.short	(.L_47 - .L_46)


	//   ....[0]....
.L_46:
        /*00f4*/ 	.word	0x000005e0
        /*00f8*/ 	.word	0x000000ff
        /*00fc*/ 	.word	0x00000000
        /*0100*/ 	.short	0x0100
        /*0102*/ 	.byte	0x08
	.zero		1


	//   ....[1]....
        /*0104*/ 	.word	0x000005f0
        /*0108*/ 	.word	0x000000ff
        /*010c*/ 	.word	0x00000120
        /*0110*/ 	.short	0x0100
        /*0112*/ 	.byte	0x08
	.zero		1


	//   ....[2]....
        /*0114*/ 	.word	0x00000600
        /*0118*/ 	.word	0x000000ff
        /*011c*/ 	.word	0x00000008
        /*0120*/ 	.short	0x0100
        /*0122*/ 	.byte	0x08
	.zero		1


	//   ....[3]....
        /*0124*/ 	.word	0x00000610
        /*0128*/ 	.word	0x000000ff
        /*012c*/ 	.word	0x00000128
        /*0130*/ 	.short	0x0100
        /*0132*/ 	.byte	0x08
	.zero		1


	//   ....[4]....
        /*0134*/ 	.word	0x00000620
        /*0138*/ 	.word	0x000000ff
        /*013c*/ 	.word	0x00000010
        /*0140*/ 	.short	0x0100
        /*0142*/ 	.byte	0x08
	.zero		1


	//   ....[5]....
        /*0144*/ 	.word	0x00000630
        /*0148*/ 	.word	0x000000ff
        /*014c*/ 	.word	0x00000130
        /*0150*/ 	.short	0x0100
        /*0152*/ 	.byte	0x08
	.zero		1


	//   ....[6]....
        /*0154*/ 	.word	0x00000640
        /*0158*/ 	.word	0x000000ff
        /*015c*/ 	.word	0x00000018
        /*0160*/ 	.short	0x0100
        /*0162*/ 	.byte	0x08
	.zero		1


	//   ....[7]....
        /*0164*/ 	.word	0x00000650
        /*0168*/ 	.word	0x000000ff
        /*016c*/ 	.word	0x00000138
        /*0170*/ 	.short	0x0100
        /*0172*/ 	.byte	0x08
	.zero		1


	//   ....[8]....
        /*0174*/ 	.word	0x00000660
        /*0178*/ 	.word	0x000000ff
        /*017c*/ 	.word	0x00000020
        /*0180*/ 	.short	0x0100
        /*0182*/ 	.byte	0x08
	.zero		1


	//   ....[9]....
        /*0184*/ 	.word	0x00000670
        /*0188*/ 	.word	0x000000ff
        /*018c*/ 	.word	0x00000140
        /*0190*/ 	.short	0x0100
        /*0192*/ 	.byte	0x08
	.zero		1


	//   ....[10]....
        /*0194*/ 	.word	0x00000680
        /*0198*/ 	.word	0x000000ff
        /*019c*/ 	.word	0x00000028
        /*01a0*/ 	.short	0x0100
        /*01a2*/ 	.byte	0x08
	.zero		1


	//   ....[11]....
        /*01a4*/ 	.word	0x00000690
        /*01a8*/ 	.word	0x000000ff
        /*01ac*/ 	.word	0x00000148
        /*01b0*/ 	.short	0x0100
        /*01b2*/ 	.byte	0x08
	.zero		1


	//   ....[12]....
        /*01b4*/ 	.word	0x000006a0
        /*01b8*/ 	.word	0x000000ff
        /*01bc*/ 	.word	0x00000030
        /*01c0*/ 	.short	0x0100
        /*01c2*/ 	.byte	0x08
	.zero		1


	//   ....[13]....
        /*01c4*/ 	.word	0x000006b0
        /*01c8*/ 	.word	0x000000ff
        /*01cc*/ 	.word	0x00000150
        /*01d0*/ 	.short	0x0100
        /*01d2*/ 	.byte	0x08
	.zero		1


	//   ....[14]....
        /*01d4*/ 	.word	0x000006c0
        /*01d8*/ 	.word	0x000000ff
        /*01dc*/ 	.word	0x00000038
        /*01e0*/ 	.short	0x0100
        /*01e2*/ 	.byte	0x08
	.zero		1


	//   ....[15]....
        /*01e4*/ 	.word	0x000006d0
        /*01e8*/ 	.word	0x000000ff
        /*01ec*/ 	.word	0x00000158
        /*01f0*/ 	.short	0x0100
        /*01f2*/ 	.byte	0x08
	.zero		1


	//   ....[16]....
        /*01f4*/ 	.word	0x000006e0
        /*01f8*/ 	.word	0x000000ff
        /*01fc*/ 	.word	0x00000040
        /*0200*/ 	.short	0x0100
        /*0202*/ 	.byte	0x08
	.zero		1


	//   ....[17]....
        /*0204*/ 	.word	0x000006f0
        /*0208*/ 	.word	0x000000ff
        /*020c*/ 	.word	0x00000160
        /*0210*/ 	.short	0x0100
        /*0212*/ 	.byte	0x08
	.zero		1


	//   ....[18]....
        /*0214*/ 	.word	0x00000700
        /*0218*/ 	.word	0x000000ff
        /*021c*/ 	.word	0x00000048
        /*0220*/ 	.short	0x0100
        /*0222*/ 	.byte	0x08
	.zero		1


	//   ....[19]....
        /*0224*/ 	.word	0x00000710
        /*0228*/ 	.word	0x000000ff
        /*022c*/ 	.word	0x00000168
        /*0230*/ 	.short	0x0100
        /*0232*/ 	.byte	0x08
	.zero		1


	//   ....[20]....
        /*0234*/ 	.word	0x00000720
        /*0238*/ 	.word	0x000000ff
        /*023c*/ 	.word	0x00000050
        /*0240*/ 	.short	0x0100
        /*0242*/ 	.byte	0x08
	.zero		1


	//   ....[21]....
        /*0244*/ 	.word	0x00000730
        /*0248*/ 	.word	0x000000ff
        /*024c*/ 	.word	0x00000170
        /*0250*/ 	.short	0x0100
        /*0252*/ 	.byte	0x08
	.zero		1


	//   ....[22]....
        /*0254*/ 	.word	0x00000740
        /*0258*/ 	.word	0x000000ff
        /*025c*/ 	.word	0x00000058
        /*0260*/ 	.short	0x0100
        /*0262*/ 	.byte	0x08
	.zero		1


	//   ....[23]....
        /*0264*/ 	.word	0x00000750
        /*0268*/ 	.word	0x000000ff
        /*026c*/ 	.word	0x00000178
        /*0270*/ 	.short	0x0100
        /*0272*/ 	.byte	0x08
	.zero		1


	//   ....[24]....
        /*0274*/ 	.word	0x00000760
        /*0278*/ 	.word	0x000000ff
        /*027c*/ 	.word	0x00000060
        /*0280*/ 	.short	0x0100
        /*0282*/ 	.byte	0x08
	.zero		1


	//   ....[25]....
        /*0284*/ 	.word	0x00000770
        /*0288*/ 	.word	0x000000ff
        /*028c*/ 	.word	0x00000180
        /*0290*/ 	.short	0x0100
        /*0292*/ 	.byte	0x08
	.zero		1


	//   ....[26]....
        /*0294*/ 	.word	0x00000780
        /*0298*/ 	.word	0x000000ff
        /*029c*/ 	.word	0x00000068
        /*02a0*/ 	.short	0x0100
        /*02a2*/ 	.byte	0x08
	.zero		1


	//   ....[27]....
        /*02a4*/ 	.word	0x00000790
        /*02a8*/ 	.word	0x000000ff
        /*02ac*/ 	.word	0x00000188
        /*02b0*/ 	.short	0x0100
        /*02b2*/ 	.byte	0x08
	.zero		1


	//   ....[28]....
        /*02b4*/ 	.word	0x000007a0
        /*02b8*/ 	.word	0x000000ff
        /*02bc*/ 	.word	0x00000070
        /*02c0*/ 	.short	0x0100
        /*02c2*/ 	.byte	0x08
	.zero		1


	//   ....[29]....
        /*02c4*/ 	.word	0x000007b0
        /*02c8*/ 	.word	0x000000ff
        /*02cc*/ 	.word	0x00000190
        /*02d0*/ 	.short	0x0100
        /*02d2*/ 	.byte	0x08
	.zero		1


	//   ....[30]....
        /*02d4*/ 	.word	0x000007c0
        /*02d8*/ 	.word	0x000000ff
        /*02dc*/ 	.word	0x00000078
        /*02e0*/ 	.short	0x0100
        /*02e2*/ 	.byte	0x08
	.zero		1


	//   ....[31]....
        /*02e4*/ 	.word	0x000007d0
        /*02e8*/ 	.word	0x000000ff
        /*02ec*/ 	.word	0x00000198
        /*02f0*/ 	.short	0x0100
        /*02f2*/ 	.byte	0x08
	.zero		1


	//   ....[32]....
        /*02f4*/ 	.word	0x000007e0
        /*02f8*/ 	.word	0x000000ff
        /*02fc*/ 	.word	0x00000080
        /*0300*/ 	.short	0x0100
        /*0302*/ 	.byte	0x08
	.zero		1


	//   ....[33]....
        /*0304*/ 	.word	0x000007f0
        /*0308*/ 	.word	0x000000ff
        /*030c*/ 	.word	0x000001a0
        /*0310*/ 	.short	0x0100
        /*0312*/ 	.byte	0x08
	.zero		1


	//   ....[34]....
        /*0314*/ 	.word	0x00000800
        /*0318*/ 	.word	0x000000ff
        /*031c*/ 	.word	0x00000088
        /*0320*/ 	.short	0x0100
        /*0322*/ 	.byte	0x08
	.zero		1


	//   ....[35]....
        /*0324*/ 	.word	0x00000810
        /*0328*/ 	.word	0x000000ff
        /*032c*/ 	.word	0x000001a8
        /*0330*/ 	.short	0x0100
        /*0332*/ 	.byte	0x08
	.zero		1


	//   ....[36]....
        /*0334*/ 	.word	0x00000820
        /*0338*/ 	.word	0x000000ff
        /*033c*/ 	.word	0x00000090
        /*0340*/ 	.short	0x0100
        /*0342*/ 	.byte	0x08
	.zero		1


	//   ....[37]....
        /*0344*/ 	.word	0x00000830
        /*0348*/ 	.word	0x000000ff
        /*034c*/ 	.word	0x000001b0
        /*0350*/ 	.short	0x0100
        /*0352*/ 	.byte	0x08
	.zero		1


	//   ....[38]....
        /*0354*/ 	.word	0x00000840
        /*0358*/ 	.word	0x000000ff
        /*035c*/ 	.word	0x00000098
        /*0360*/ 	.short	0x0100
        /*0362*/ 	.byte	0x08
	.zero		1


	//   ....[39]....
        /*0364*/ 	.word	0x00000850
        /*0368*/ 	.word	0x000000ff
        /*036c*/ 	.word	0x000001b8
        /*0370*/ 	.short	0x0100
        /*0372*/ 	.byte	0x08
	.zero		1


	//   ....[40]....
        /*0374*/ 	.word	0x00000860
        /*0378*/ 	.word	0x000000ff
        /*037c*/ 	.word	0x000000a0
        /*0380*/ 	.short	0x0100
        /*0382*/ 	.byte	0x08
	.zero		1


	//   ....[41]....
        /*0384*/ 	.word	0x00000870
        /*0388*/ 	.word	0x000000ff
        /*038c*/ 	.word	0x000001c0
        /*0390*/ 	.short	0x0100
        /*0392*/ 	.byte	0x08
	.zero		1


	//   ....[42]....
        /*0394*/ 	.word	0x00000880
        /*0398*/ 	.word	0x000000ff
        /*039c*/ 	.word	0x000000a8
        /*03a0*/ 	.short	0x0100
        /*03a2*/ 	.byte	0x08
	.zero		1


	//   ....[43]....
        /*03a4*/ 	.word	0x00000890
        /*03a8*/ 	.word	0x000000ff
        /*03ac*/ 	.word	0x000001c8
        /*03b0*/ 	.short	0x0100
        /*03b2*/ 	.byte	0x08
	.zero		1


	//   ....[44]....
        /*03b4*/ 	.word	0x000008a0
        /*03b8*/ 	.word	0x000000ff
        /*03bc*/ 	.word	0x000000b0
        /*03c0*/ 	.short	0x0100
        /*03c2*/ 	.byte	0x08
	.zero		1


	//   ....[45]....
        /*03c4*/ 	.word	0x000008b0
        /*03c8*/ 	.word	0x000000ff
        /*03cc*/ 	.word	0x000001d0
        /*03d0*/ 	.short	0x0100
        /*03d2*/ 	.byte	0x08
	.zero		1


	//   ....[46]....
        /*03d4*/ 	.word	0x000008c0
        /*03d8*/ 	.word	0x000000ff
        /*03dc*/ 	.word	0x000000b8
        /*03e0*/ 	.short	0x0100
        /*03e2*/ 	.byte	0x08
	.zero		1


	//   ....[47]....
        /*03e4*/ 	.word	0x000008d0
        /*03e8*/ 	.word	0x000000ff
        /*03ec*/ 	.word	0x000001d8
        /*03f0*/ 	.short	0x0100
        /*03f2*/ 	.byte	0x08
	.zero		1


	//   ....[48]....
        /*03f4*/ 	.word	0x000008e0
        /*03f8*/ 	.word	0x000000ff
        /*03fc*/ 	.word	0x000000c0
        /*0400*/ 	.short	0x0100
        /*0402*/ 	.byte	0x08
	.zero		1


	//   ....[49]....
        /*0404*/ 	.word	0x000008f0
        /*0408*/ 	.word	0x000000ff
        /*040c*/ 	.word	0x000001e0
        /*0410*/ 	.short	0x0100
        /*0412*/ 	.byte	0x08
	.zero		1


	//   ....[50]....
        /*0414*/ 	.word	0x00000900
        /*0418*/ 	.word	0x000000ff
        /*041c*/ 	.word	0x000000c8
        /*0420*/ 	.short	0x0100
        /*0422*/ 	.byte	0x08
	.zero		1


	//   ....[51]....
        /*0424*/ 	.word	0x00000910
        /*0428*/ 	.word	0x000000ff
        /*042c*/ 	.word	0x000001e8
        /*0430*/ 	.short	0x0100
        /*0432*/ 	.byte	0x08
	.zero		1


	//   ....[52]....
        /*0434*/ 	.word	0x00000920
        /*0438*/ 	.word	0x000000ff
        /*043c*/ 	.word	0x000000d0
        /*0440*/ 	.short	0x0100
        /*0442*/ 	.byte	0x08
	.zero		1


	//   ....[53]....
        /*0444*/ 	.word	0x00000930
        /*0448*/ 	.word	0x000000ff
        /*044c*/ 	.word	0x000001f0
        /*0450*/ 	.short	0x0100
        /*0452*/ 	.byte	0x08
	.zero		1


	//   ....[54]....
        /*0454*/ 	.word	0x00000940
        /*0458*/ 	.word	0x000000ff
        /*045c*/ 	.word	0x000000d8
        /*0460*/ 	.short	0x0100
        /*0462*/ 	.byte	0x08
	.zero		1


	//   ....[55]....
        /*0464*/ 	.word	0x00000950
        /*0468*/ 	.word	0x000000ff
        /*046c*/ 	.word	0x000001f8
        /*0470*/ 	.short	0x0100
        /*0472*/ 	.byte	0x08
	.zero		1


	//   ....[56]....
        /*0474*/ 	.word	0x00000960
        /*0478*/ 	.word	0x000000ff
        /*047c*/ 	.word	0x000000e0
        /*0480*/ 	.short	0x0100
        /*0482*/ 	.byte	0x08
	.zero		1


	//   ....[57]....
        /*0484*/ 	.word	0x00000970
        /*0488*/ 	.word	0x000000ff
        /*048c*/ 	.word	0x00000200
        /*0490*/ 	.short	0x0100
        /*0492*/ 	.byte	0x08
	.zero		1


	//   ....[58]....
        /*0494*/ 	.word	0x00000980
        /*0498*/ 	.word	0x000000ff
        /*049c*/ 	.word	0x000000e8
        /*04a0*/ 	.short	0x0100
        /*04a2*/ 	.byte	0x08
	.zero		1


	//   ....[59]....
        /*04a4*/ 	.word	0x00000990
        /*04a8*/ 	.word	0x000000ff
        /*04ac*/ 	.word	0x00000208
        /*04b0*/ 	.short	0x0100
        /*04b2*/ 	.byte	0x08
	.zero		1


	//   ....[60]....
        /*04b4*/ 	.word	0x000009a0
        /*04b8*/ 	.word	0x000000ff
        /*04bc*/ 	.word	0x000000f0
        /*04c0*/ 	.short	0x0100
        /*04c2*/ 	.byte	0x08
	.zero		1


	//   ....[61]....
        /*04c4*/ 	.word	0x000009b0
        /*04c8*/ 	.word	0x000000ff
        /*04cc*/ 	.word	0x00000210
        /*04d0*/ 	.short	0x0100
        /*04d2*/ 	.byte	0x08
	.zero		1


	//   ....[62]....
        /*04d4*/ 	.word	0x000009c0
        /*04d8*/ 	.word	0x000000ff
        /*04dc*/ 	.word	0x000000f8
        /*04e0*/ 	.short	0x0100
        /*04e2*/ 	.byte	0x08
	.zero		1


	//   ....[63]....
        /*04e4*/ 	.word	0x000009d0
        /*04e8*/ 	.word	0x000000ff
        /*04ec*/ 	.word	0x00000218
        /*04f0*/ 	.short	0x0100
        /*04f2*/ 	.byte	0x08
	.zero		1


	//   ....[64]....
        /*04f4*/ 	.word	0x000009e0
        /*04f8*/ 	.word	0x000000ff
        /*04fc*/ 	.word	0x00000100
        /*0500*/ 	.short	0x0100
        /*0502*/ 	.byte	0x08
	.zero		1


	//   ....[65]....
        /*0504*/ 	.word	0x000009f0
        /*0508*/ 	.word	0x000000ff
        /*050c*/ 	.word	0x00000220
        /*0510*/ 	.short	0x0100
        /*0512*/ 	.byte	0x08
	.zero		1


	//   ....[66]....
        /*0514*/ 	.word	0x00000a00
        /*0518*/ 	.word	0x000000ff
        /*051c*/ 	.word	0x00000108
        /*0520*/ 	.short	0x0100
        /*0522*/ 	.byte	0x08
	.zero		1


	//   ....[67]....
        /*0524*/ 	.word	0x00000a10
        /*0528*/ 	.word	0x000000ff
        /*052c*/ 	.word	0x00000228
        /*0530*/ 	.short	0x0100
        /*0532*/ 	.byte	0x08
	.zero		1


	//   ....[68]....
        /*0534*/ 	.word	0x00000a20
        /*0538*/ 	.word	0x000000ff
        /*053c*/ 	.word	0x00000110
        /*0540*/ 	.short	0x0100
        /*0542*/ 	.byte	0x08
	.zero		1


	//   ....[69]....
        /*0544*/ 	.word	0x00000a30
        /*0548*/ 	.word	0x000000ff
        /*054c*/ 	.word	0x00000230
        /*0550*/ 	.short	0x0100
        /*0552*/ 	.byte	0x08
	.zero		1


	//   ....[70]....
        /*0554*/ 	.word	0x00000a40
        /*0558*/ 	.word	0x000000ff
        /*055c*/ 	.word	0x00000118
        /*0560*/ 	.short	0x0100
        /*0562*/ 	.byte	0x08
	.zero		1


	//   ....[71]....
        /*0564*/ 	.word	0x00000a50
        /*0568*/ 	.word	0x000000ff
        /*056c*/ 	.word	0x00000238
        /*0570*/ 	.short	0x0100
        /*0572*/ 	.byte	0x08
	.zero		1


	//   ....[72]....
        /*0574*/ 	.word	0x00000b80
        /*0578*/ 	.word	0x000000ff
        /*057c*/ 	.word	0x00000240
        /*0580*/ 	.short	0x0100
        /*0582*/ 	.byte	0x09
	.zero		1


	//   ....[73]....
        /*0584*/ 	.word	0x00000b90
        /*0588*/ 	.word	0x000000ff
        /*058c*/ 	.word	0x00000248
        /*0590*/ 	.short	0x0100
        /*0592*/ 	.byte	0x09
	.zero		1


	//   ....[74]....
        /*0594*/ 	.word	0x00000c70
        /*0598*/ 	.word	0x000000ff
        /*059c*/ 	.word	0x00000250
        /*05a0*/ 	.short	0x0100
        /*05a2*/ 	.byte	0x08
	.zero		1


	//   ....[75]....
        /*05a4*/ 	.word	0x00000c80
        /*05a8*/ 	.word	0x000000ff
        /*05ac*/ 	.word	0x00000258
        /*05b0*/ 	.short	0x0100
        /*05b2*/ 	.byte	0x08
	.zero		1


	//   ....[76]....
        /*05b4*/ 	.word	0x00000db0
        /*05b8*/ 	.word	0x000000ff
        /*05bc*/ 	.word	0x00000260
        /*05c0*/ 	.short	0x0100
        /*05c2*/ 	.byte	0x08
	.zero		1


	//   ....[77]....
        /*05c4*/ 	.word	0x00000dc0
        /*05c8*/ 	.word	0x000000ff
        /*05cc*/ 	.word	0x00000270
        /*05d0*/ 	.short	0x0100
        /*05d2*/ 	.byte	0x08
	.zero		1


	//   ....[78]....
        /*05d4*/ 	.word	0x00000dd0
        /*05d8*/ 	.word	0x000000ff
        /*05dc*/ 	.word	0x00000268
        /*05e0*/ 	.short	0x0100
        /*05e2*/ 	.byte	0x08
	.zero		1


	//   ....[79]....
        /*05e4*/ 	.word	0x00000de0
        /*05e8*/ 	.word	0x000000ff
        /*05ec*/ 	.word	0x00000278
        /*05f0*/ 	.short	0x0100
        /*05f2*/ 	.byte	0x08
	.zero		1


	//   ....[80]....
        /*05f4*/ 	.word	0x00000f00
        /*05f8*/ 	.word	0x000000ff
        /*05fc*/ 	.word	0x00000280
        /*0600*/ 	.short	0x0100
        /*0602*/ 	.byte	0x09
	.zero		1


	//   ....[81]....
        /*0604*/ 	.word	0x00000f10
        /*0608*/ 	.word	0x000000ff
        /*060c*/ 	.word	0x000002a0
        /*0610*/ 	.short	0x0100
        /*0612*/ 	.byte	0x09
	.zero		1


	//   ....[82]....
        /*0614*/ 	.word	0x00000f20
        /*0618*/ 	.word	0x000000ff
        /*061c*/ 	.word	0x00000288
        /*0620*/ 	.short	0x0100
        /*0622*/ 	.byte	0x09
	.zero		1


	//   ....[83]....
        /*0624*/ 	.word	0x00000f30
        /*0628*/ 	.word	0x000000ff
        /*062c*/ 	.word	0x000002a8
        /*0630*/ 	.short	0x0100
        /*0632*/ 	.byte	0x09
	.zero		1


	//   ....[84]....
        /*0634*/ 	.word	0x00000f40
        /*0638*/ 	.word	0x000000ff
        /*063c*/ 	.word	0x00000290
        /*0640*/ 	.short	0x0100
        /*0642*/ 	.byte	0x09
	.zero		1


	//   ....[85]....
        /*0644*/ 	.word	0x00000f50
        /*0648*/ 	.word	0x000000ff
        /*064c*/ 	.word	0x000002b0
        /*0650*/ 	.short	0x0100
        /*0652*/ 	.byte	0x09
	.zero		1


	//   ....[86]....
        /*0654*/ 	.word	0x00000f60
        /*0658*/ 	.word	0x000000ff
        /*065c*/ 	.word	0x00000298
        /*0660*/ 	.short	0x0100
        /*0662*/ 	.byte	0x09
	.zero		1


	//   ....[87]....
        /*0664*/ 	.word	0x00000f70
        /*0668*/ 	.word	0x000000ff
        /*066c*/ 	.word	0x000002b8
        /*0670*/ 	.short	0x0100
        /*0672*/ 	.byte	0x09
	.zero		1


	//   ....[88]....
        /*0674*/ 	.word	0x00001060
        /*0678*/ 	.word	0x000000ff
        /*067c*/ 	.word	0x000002c0
        /*0680*/ 	.short	0x0100
        /*0682*/ 	.byte	0x08
	.zero		1


	//   ....[89]....
        /*0684*/ 	.word	0x00001070
        /*0688*/ 	.word	0x000000ff
        /*068c*/ 	.word	0x000002d0
        /*0690*/ 	.short	0x0100
        /*0692*/ 	.byte	0x08
	.zero		1


	//   ....[90]....
        /*0694*/ 	.word	0x00001080
        /*0698*/ 	.word	0x000000ff
        /*069c*/ 	.word	0x000002c8
        /*06a0*/ 	.short	0x0100
        /*06a2*/ 	.byte	0x08
	.zero		1


	//   ....[91]....
        /*06a4*/ 	.word	0x00001090
        /*06a8*/ 	.word	0x000000ff
        /*06ac*/ 	.word	0x000002d8
        /*06b0*/ 	.short	0x0100
        /*06b2*/ 	.byte	0x08
	.zero		1


	//   ....[92]....
        /*06b4*/ 	.word	0x00001180
        /*06b8*/ 	.word	0x000000ff
        /*06bc*/ 	.word	0x000002e0
        /*06c0*/ 	.short	0x0100
        /*06c2*/ 	.byte	0x06
	.zero		1


	//   ....[93]....
        /*06c4*/ 	.word	0x00001b70
        /*06c8*/ 	.word	0x00000002
        /*06cc*/ 	.word	0x000002d0
        /*06d0*/ 	.short	0x010a
        /*06d2*/ 	.byte	0xff
	.zero		1


	//   ....[94]....
        /*06d4*/ 	.word	0x00001ba0
        /*06d8*/ 	.word	0x00000002
        /*06dc*/ 	.word	0x000002c0
        /*06e0*/ 	.short	0x0101
        /*06e2*/ 	.byte	0xff
	.zero		1


	//   ....[95]....
        /*06e4*/ 	.word	0x00001c70
        /*06e8*/ 	.word	0x000000ff
        /*06ec*/ 	.word	0x00000120
        /*06f0*/ 	.short	0x010a
        /*06f2*/ 	.byte	0x08
	.zero		1


	//   ....[96]....
        /*06f4*/ 	.word	0x00001d70
        /*06f8*/ 	.word	0x000000ff
        /*06fc*/ 	.word	0x00000120
        /*0700*/ 	.short	0x010a
        /*0702*/ 	.byte	0x21
	.zero		1


	//   ....[97]....
        /*0704*/ 	.word	0x00001f20
        /*0708*/ 	.word	0x000000ff
        /*070c*/ 	.word	0x00000120
        /*0710*/ 	.short	0x010a
        /*0712*/ 	.byte	0x08
	.zero		1


	//   ....[98]....
        /*0714*/ 	.word	0x00002040
        /*0718*/ 	.word	0x000000ff
        /*071c*/ 	.word	0x00000258
        /*0720*/ 	.short	0x0101
        /*0722*/ 	.byte	0x04
	.zero		1


	//   ....[99]....
        /*0724*/ 	.word	0x00002050
        /*0728*/ 	.word	0x000000ff
        /*072c*/ 	.word	0x00000120
        /*0730*/ 	.short	0x010a
        /*0732*/ 	.byte	0x08
	.zero		1


	//   ....[100]....
        /*0734*/ 	.word	0x000020d0
        /*0738*/ 	.word	0x000000ff
        /*073c*/ 	.word	0x00000120
        /*0740*/ 	.short	0x010a
        /*0742*/ 	.byte	0x11
	.zero		1


	//   ....[101]....
        /*0744*/ 	.word	0x00002260
        /*0748*/ 	.word	0x000000ff
        /*074c*/ 	.word	0x00000120
        /*0750*/ 	.short	0x010a
        /*0752*/ 	.byte	0x08
	.zero		1


	//   ....[102]....
        /*0754*/ 	.word	0x000023b0
        /*0758*/ 	.word	0x00000002
        /*075c*/ 	.word	0x00000260
        /*0760*/ 	.short	0x010a
        /*0762*/ 	.byte	0xff
	.zero		1


	//   ....[103]....
        /*0764*/ 	.word	0x00002470
        /*0768*/ 	.word	0x00000002
        /*076c*/ 	.word	0x00000000
        /*0770*/ 	.short	0x0101
        /*0772*/ 	.byte	0xff
	.zero		1


	//   ....[104]....
        /*0774*/ 	.word	0x000029d0
        /*0778*/ 	.word	0x000000ff
        /*077c*/ 	.word	0x00000000
        /*0780*/ 	.short	0x010a
        /*0782*/ 	.byte	0x05
	.zero		1


	//   ....[105]....
        /*0784*/ 	.word	0x00002a60
        /*0788*/ 	.word	0x000000ff
        /*078c*/ 	.word	0x00000000
        /*0790*/ 	.short	0x010a
        /*0792*/ 	.byte	0x05
	.zero		1


	//   ....[106]....
        /*0794*/ 	.word	0x00002af0
        /*0798*/ 	.word	0x000000ff
        /*079c*/ 	.word	0x00000000
        /*07a0*/ 	.short	0x010a
        /*07a2*/ 	.byte	0x05
	.zero		1


	//   ....[107]....
        /*07a4*/ 	.word	0x00002b80
        /*07a8*/ 	.word	0x000000ff
        /*07ac*/ 	.word	0x00000000
        /*07b0*/ 	.short	0x010a
        /*07b2*/ 	.byte	0x05
	.zero		1


	//   ....[108]....
        /*07b4*/ 	.word	0x00002c10
        /*07b8*/ 	.word	0x000000ff
        /*07bc*/ 	.word	0x00000000
        /*07c0*/ 	.short	0x010a
        /*07c2*/ 	.byte	0x05
	.zero		1


	//   ....[109]....
        /*07c4*/ 	.word	0x00002ca0
        /*07c8*/ 	.word	0x000000ff
        /*07cc*/ 	.word	0x00000000
        /*07d0*/ 	.short	0x010a
        /*07d2*/ 	.byte	0x05
	.zero		1


	//   ....[110]....
        /*07d4*/ 	.word	0x00002d30
        /*07d8*/ 	.word	0x000000ff
        /*07dc*/ 	.word	0x00000000
        /*07e0*/ 	.short	0x010a
        /*07e2*/ 	.byte	0x05
	.zero		1


	//   ....[111]....
        /*07e4*/ 	.word	0x00002dc0
        /*07e8*/ 	.word	0x000000ff
        /*07ec*/ 	.word	0x00000000
        /*07f0*/ 	.short	0x010a
        /*07f2*/ 	.byte	0x05
	.zero		1


	//   ....[112]....
        /*07f4*/ 	.word	0x00002e50
        /*07f8*/ 	.word	0x000000ff
        /*07fc*/ 	.word	0x00000000
        /*0800*/ 	.short	0x010a
        /*0802*/ 	.byte	0x05
	.zero		1


	//   ....[113]....
        /*0804*/ 	.word	0x00002ee0
        /*0808*/ 	.word	0x000000ff
        /*080c*/ 	.word	0x00000000
        /*0810*/ 	.short	0x010a
        /*0812*/ 	.byte	0x05
	.zero		1


	//   ....[114]....
        /*0814*/ 	.word	0x00002f70
        /*0818*/ 	.word	0x000000ff
        /*081c*/ 	.word	0x00000000
        /*0820*/ 	.short	0x010a
        /*0822*/ 	.byte	0x05
	.zero		1


	//   ....[115]....
        /*0824*/ 	.word	0x00003000
        /*0828*/ 	.word	0x000000ff
        /*082c*/ 	.word	0x00000000
        /*0830*/ 	.short	0x010a
        /*0832*/ 	.byte	0x05
	.zero		1


	//   ....[116]....
        /*0834*/ 	.word	0x00003090
        /*0838*/ 	.word	0x000000ff
        /*083c*/ 	.word	0x00000000
        /*0840*/ 	.short	0x010a
        /*0842*/ 	.byte	0x05
	.zero		1


	//   ....[117]....
        /*0844*/ 	.word	0x00003120
        /*0848*/ 	.word	0x000000ff
        /*084c*/ 	.word	0x00000000
        /*0850*/ 	.short	0x010a
        /*0852*/ 	.byte	0x05
	.zero		1


	//   ....[118]....
        /*0854*/ 	.word	0x000031b0
        /*0858*/ 	.word	0x000000ff
        /*085c*/ 	.word	0x00000000
        /*0860*/ 	.short	0x010a
        /*0862*/ 	.byte	0x05
	.zero		1


	//   ....[119]....
        /*0864*/ 	.word	0x00003240
        /*0868*/ 	.word	0x000000ff
        /*086c*/ 	.word	0x00000000
        /*0870*/ 	.short	0x010a
        /*0872*/ 	.byte	0x05
	.zero		1


	//   ....[120]....
        /*0874*/ 	.word	0x000032d0
        /*0878*/ 	.word	0x000000ff
        /*087c*/ 	.word	0x00000000
        /*0880*/ 	.short	0x010a
        /*0882*/ 	.byte	0x05
	.zero		1


	//   ....[121]....
        /*0884*/ 	.word	0x00003360
        /*0888*/ 	.word	0x000000ff
        /*088c*/ 	.word	0x00000000
        /*0890*/ 	.short	0x010a
        /*0892*/ 	.byte	0x05
	.zero		1


	//   ....[122]....
        /*0894*/ 	.word	0x000033f0
        /*0898*/ 	.word	0x000000ff
        /*089c*/ 	.word	0x00000000
        /*08a0*/ 	.short	0x010a
        /*08a2*/ 	.byte	0x05
	.zero		1


	//   ....[123]....
        /*08a4*/ 	.word	0x00003480
        /*08a8*/ 	.word	0x000000ff
        /*08ac*/ 	.word	0x00000000
        /*08b0*/ 	.short	0x010a
        /*08b2*/ 	.byte	0x05
	.zero		1


	//   ....[124]....
        /*08b4*/ 	.word	0x00003510
        /*08b8*/ 	.word	0x000000ff
        /*08bc*/ 	.word	0x00000000
        /*08c0*/ 	.short	0x010a
        /*08c2*/ 	.byte	0x05
	.zero		1


	//   ....[125]....
        /*08c4*/ 	.word	0x000035a0
        /*08c8*/ 	.word	0x000000ff
        /*08cc*/ 	.word	0x00000000
        /*08d0*/ 	.short	0x010a
        /*08d2*/ 	.byte	0x05
	.zero		1


	//   ....[126]....
        /*08d4*/ 	.word	0x00003630
        /*08d8*/ 	.word	0x000000ff
        /*08dc*/ 	.word	0x00000000
        /*08e0*/ 	.short	0x010a
        /*08e2*/ 	.byte	0x05
	.zero		1


	//   ....[127]....
        /*08e4*/ 	.word	0x000036c0
        /*08e8*/ 	.word	0x000000ff
        /*08ec*/ 	.word	0x00000000
        /*08f0*/ 	.short	0x010a
        /*08f2*/ 	.byte	0x05
	.zero		1


	//   ....[128]....
        /*08f4*/ 	.word	0x00003750
        /*08f8*/ 	.word	0x000000ff
        /*08fc*/ 	.word	0x00000000
        /*0900*/ 	.short	0x010a
        /*0902*/ 	.byte	0x05
	.zero		1


	//   ....[129]....
        /*0904*/ 	.word	0x000037e0
        /*0908*/ 	.word	0x000000ff
        /*090c*/ 	.word	0x00000000
        /*0910*/ 	.short	0x010a
        /*0912*/ 	.byte	0x05
	.zero		1


	//   ....[130]....
        /*0914*/ 	.word	0x00003870
        /*0918*/ 	.word	0x000000ff
        /*091c*/ 	.word	0x00000000
        /*0920*/ 	.short	0x010a
        /*0922*/ 	.byte	0x05
	.zero		1


	//   ....[131]....
        /*0924*/ 	.word	0x00003900
        /*0928*/ 	.word	0x000000ff
        /*092c*/ 	.word	0x00000000
        /*0930*/ 	.short	0x010a
        /*0932*/ 	.byte	0x05
	.zero		1


	//   ....[132]....
        /*0934*/ 	.word	0x00003990
        /*0938*/ 	.word	0x000000ff
        /*093c*/ 	.word	0x00000000
        /*0940*/ 	.short	0x010a
        /*0942*/ 	.byte	0x05
	.zero		1


	//   ....[133]....
        /*0944*/ 	.word	0x00003a20
        /*0948*/ 	.word	0x000000ff
        /*094c*/ 	.word	0x00000000
        /*0950*/ 	.short	0x010a
        /*0952*/ 	.byte	0x05
	.zero		1


	//   ....[134]....
        /*0954*/ 	.word	0x00003ab0
        /*0958*/ 	.word	0x000000ff
        /*095c*/ 	.word	0x00000000
        /*0960*/ 	.short	0x010a
        /*0962*/ 	.byte	0x05
	.zero		1


	//   ....[135]....
        /*0964*/ 	.word	0x00003b40
        /*0968*/ 	.word	0x000000ff
        /*096c*/ 	.word	0x00000000
        /*0970*/ 	.short	0x010a
        /*0972*/ 	.byte	0x05
	.zero		1


	//   ....[136]....
        /*0974*/ 	.word	0x00003bd0
        /*0978*/ 	.word	0x000000ff
        /*097c*/ 	.word	0x00000000
        /*0980*/ 	.short	0x010a
        /*0982*/ 	.byte	0x05
	.zero		1


	//   ....[137]....
        /*0984*/ 	.word	0x00003c60
        /*0988*/ 	.word	0x000000ff
        /*098c*/ 	.word	0x00000000
        /*0990*/ 	.short	0x010a
        /*0992*/ 	.byte	0x05
	.zero		1


	//   ....[138]....
        /*0994*/ 	.word	0x00003cf0
        /*0998*/ 	.word	0x000000ff
        /*099c*/ 	.word	0x00000000
        /*09a0*/ 	.short	0x010a
        /*09a2*/ 	.byte	0x05
	.zero		1


	//   ....[139]....
        /*09a4*/ 	.word	0x00003d90
        /*09a8*/ 	.word	0x00000000
        /*09ac*/ 	.word	0x00000000
        /*09b0*/ 	.short	0x010a
        /*09b2*/ 	.byte	0xff
	.zero		1


	//   ....[140]....
        /*09b4*/ 	.word	0x00003ec0
        /*09b8*/ 	.word	0x00000000
        /*09bc*/ 	.word	0x000002c0
        /*09c0*/ 	.short	0x010a
        /*09c2*/ 	.byte	0xff
	.zero		1


	//   ....[141]....
        /*09c4*/ 	.word	0x00003f30
        /*09c8*/ 	.word	0x00000000
        /*09cc*/ 	.word	0x00000000
        /*09d0*/ 	.short	0x0101
        /*09d2*/ 	.byte	0xff
	.zero		1


	//   ....[142]....
        /*09d4*/ 	.word	0x00003f50
        /*09d8*/ 	.word	0x000000ff
        /*09dc*/ 	.word	0x00000270
        /*09e0*/ 	.short	0x010a
        /*09e2*/ 	.byte	0x05
	.zero		1


	//   ....[143]....
        /*09e4*/ 	.word	0x00004070
        /*09e8*/ 	.word	0x00000000
        /*09ec*/ 	.word	0x00000260
        /*09f0*/ 	.short	0x010a
        /*09f2*/ 	.byte	0xff
	.zero		1


	//   ....[144]....
        /*09f4*/ 	.word	0x00004170
        /*09f8*/ 	.word	0x00000000
        /*09fc*/ 	.word	0x00000000
        /*0a00*/ 	.short	0x0101
        /*0a02*/ 	.byte	0xff
	.zero		1


	//   ....[145]....
        /*0a04*/ 	.word	0x00004200
        /*0a08*/ 	.word	0x000000ff
        /*0a0c*/ 	.word	0x00000270
        /*0a10*/ 	.short	0x0106
        /*0a12*/ 	.byte	0x05
	.zero		1


	//   ....[146]....
        /*0a14*/ 	.word	0x00004220
        /*0a18*/ 	.word	0x000000ff
        /*0a1c*/ 	.word	0x00000270
        /*0a20*/ 	.short	0x010a
        /*0a22*/ 	.byte	0x05
	.zero		1


	//   ....[147]....
        /*0a24*/ 	.word	0x000042b0
        /*0a28*/ 	.word	0x000000ff
        /*0a2c*/ 	.word	0x00000270
        /*0a30*/ 	.short	0x0106
        /*0a32*/ 	.byte	0x04
	.zero		1


	//   ....[148]....
        /*0a34*/ 	.word	0x000042f0
        /*0a38*/ 	.word	0x00000000
        /*0a3c*/ 	.word	0x00000270
        /*0a40*/ 	.short	0x010a
        /*0a42*/ 	.byte	0xff
	.zero		1


	//   ....[149]....
        /*0a44*/ 	.word	0x00004530
        /*0a48*/ 	.word	0x000000ff
        /*0a4c*/ 	.word	0x00000008
        /*0a50*/ 	.short	0x010a
        /*0a52*/ 	.byte	0x06
	.zero		1


	//   ....[150]....
        /*0a54*/ 	.word	0x00004550
        /*0a58*/ 	.word	0x000000ff
        /*0a5c*/ 	.word	0x00000008
        /*0a60*/ 	.short	0x010a
        /*0a62*/ 	.byte	0x06
	.zero		1


	//   ....[151]....
        /*0a64*/ 	.word	0x000046e0
        /*0a68*/ 	.word	0x000000ff
        /*0a6c*/ 	.word	0x00000008
        /*0a70*/ 	.short	0x010a
        /*0a72*/ 	.byte	0x06
	.zero		1


	//   ....[152]....
        /*0a74*/ 	.word	0x00004700
        /*0a78*/ 	.word	0x000000ff
        /*0a7c*/ 	.word	0x00000008
        /*0a80*/ 	.short	0x010a
        /*0a82*/ 	.byte	0x06
	.zero		1


	//   ....[153]....
        /*0a84*/ 	.word	0x000047c0
        /*0a88*/ 	.word	0x000000ff
        /*0a8c*/ 	.word	0x00000000
        /*0a90*/ 	.short	0x0101
        /*0a92*/ 	.byte	0x07
	.zero		1


	//   ....[154]....
        /*0a94*/ 	.word	0x00004ac0
        /*0a98*/ 	.word	0x00000000
        /*0a9c*/ 	.word	0x00000260
        /*0aa0*/ 	.short	0x010a
        /*0aa2*/ 	.byte	0xff
	.zero		1


	//   ....[155]....
        /*0aa4*/ 	.word	0x00004b80
        /*0aa8*/ 	.word	0x00000000
        /*0aac*/ 	.word	0x00000000
        /*0ab0*/ 	.short	0x0101
        /*0ab2*/ 	.byte	0xff
	.zero		1


	//   ....[156]....
        /*0ab4*/ 	.word	0x00004c40
        /*0ab8*/ 	.word	0x000000ff
        /*0abc*/ 	.word	0x00000000
        /*0ac0*/ 	.short	0x010a
        /*0ac2*/ 	.byte	0x06
	.zero		1


	//   ....[157]....
        /*0ac4*/ 	.word	0x00004c50
        /*0ac8*/ 	.word	0x000000ff
        /*0acc*/ 	.word	0x000002a0
        /*0ad0*/ 	.short	0x010a
        /*0ad2*/ 	.byte	0x0a
	.zero		1


	//   ....[158]....
        /*0ad4*/ 	.word	0x00004d00
        /*0ad8*/ 	.word	0x000000ff
        /*0adc*/ 	.word	0x00000000
        /*0ae0*/ 	.short	0x010a
        /*0ae2*/ 	.byte	0x09
	.zero		1


	//   ....[159]....
        /*0ae4*/ 	.word	0x00004e40
        /*0ae8*/ 	.word	0x000000ff
        /*0aec*/ 	.word	0x00000000
        /*0af0*/ 	.short	0x010a
        /*0af2*/ 	.byte	0x06
	.zero		1


	//   ....[160]....
        /*0af4*/ 	.word	0x00005090
        /*0af8*/ 	.word	0x000000ff
        /*0afc*/ 	.word	0x00000000
        /*0b00*/ 	.short	0x010a
        /*0b02*/ 	.byte	0x07
	.zero		1


	//   ....[161]....
        /*0b04*/ 	.word	0x00005120
        /*0b08*/ 	.word	0x000000ff
        /*0b0c*/ 	.word	0x00000000
        /*0b10*/ 	.short	0x010a
        /*0b12*/ 	.byte	0x07
	.zero		1


	//   ....[162]....
        /*0b14*/ 	.word	0x000051b0
        /*0b18*/ 	.word	0x000000ff
        /*0b1c*/ 	.word	0x00000000
        /*0b20*/ 	.short	0x010a
        /*0b22*/ 	.byte	0x07
	.zero		1


	//   ....[163]....
        /*0b24*/ 	.word	0x00005250
        /*0b28*/ 	.word	0x00000000
        /*0b2c*/ 	.word	0x00000000
        /*0b30*/ 	.short	0x010a
        /*0b32*/ 	.byte	0xff
	.zero		1


	//   ....[164]....
        /*0b34*/ 	.word	0x00005290
        /*0b38*/ 	.word	0x00000000
        /*0b3c*/ 	.word	0x00000000
        /*0b40*/ 	.short	0x010a
        /*0b42*/ 	.byte	0xff
	.zero		1


	//   ....[165]....
        /*0b44*/ 	.word	0x00005300
        /*0b48*/ 	.word	0x000000ff
        /*0b4c*/ 	.word	0x00000000
        /*0b50*/ 	.short	0x0101
        /*0b52*/ 	.byte	0x05
	.zero		1


	//   ....[166]....
        /*0b54*/ 	.word	0x00005340
        /*0b58*/ 	.word	0x000000ff
        /*0b5c*/ 	.word	0x000002e0
        /*0b60*/ 	.short	0x010a
        /*0b62*/ 	.byte	0x08
	.zero		1


	//   ....[167]....
        /*0b64*/ 	.word	0x00005390
        /*0b68*/ 	.word	0x000000ff
        /*0b6c*/ 	.word	0x00000000
        /*0b70*/ 	.short	0x0101
        /*0b72*/ 	.byte	0x05
	.zero		1


	//   ....[168]....
        /*0b74*/ 	.word	0x000057a0
        /*0b78*/ 	.word	0x00000000
        /*0b7c*/ 	.word	0x00000260
        /*0b80*/ 	.short	0x010a
        /*0b82*/ 	.byte	0xff
	.zero		1


	//   ....[169]....
        /*0b84*/ 	.word	0x00005890
        /*0b88*/ 	.word	0x00000000
        /*0b8c*/ 	.word	0x00000000
        /*0b90*/ 	.short	0x0101
        /*0b92*/ 	.byte	0xff
	.zero		1


	//   ....[170]....
        /*0b94*/ 	.word	0x00005bb0
        /*0b98*/ 	.word	0x000000ff
        /*0b9c*/ 	.word	0x00000258
        /*0ba0*/ 	.short	0x010a
        /*0ba2*/ 	.byte	0x06
	.zero		1


	//   ....[171]....
        /*0ba4*/ 	.word	0x00005d30
        /*0ba8*/ 	.word	0x000000ff
        /*0bac*/ 	.word	0x00000248
        /*0bb0*/ 	.short	0x010a
        /*0bb2*/ 	.byte	0x06
	.zero		1


	//   ....[172]....
        /*0bb4*/ 	.word	0x00006060
        /*0bb8*/ 	.word	0x000000ff
        /*0bbc*/ 	.word	0x00000240
        /*0bc0*/ 	.short	0x010b
        /*0bc2*/ 	.byte	0x06
	.zero		1


	//   ....[173]....
        /*0bc4*/ 	.word	0x00006080
        /*0bc8*/ 	.word	0x000000ff
        /*0bcc*/ 	.word	0x00000000
        /*0bd0*/ 	.short	0x0101
        /*0bd2*/ 	.byte	0x25
	.zero		1


	//   ....[174]....
        /*0bd4*/ 	.word	0x000060c0
        /*0bd8*/ 	.word	0x00000000
        /*0bdc*/ 	.word	0x00000248
        /*0be0*/ 	.short	0x010a
        /*0be2*/ 	.byte	0xff
	.zero		1


	//   ....[175]....
        /*0be4*/ 	.word	0x00006430
        /*0be8*/ 	.word	0x00000000
        /*0bec*/ 	.word	0x00000260
        /*0bf0*/ 	.short	0x010a
        /*0bf2*/ 	.byte	0xff
	.zero		1


	//   ....[176]....
        /*0bf4*/ 	.word	0x00006540
        /*0bf8*/ 	.word	0x00000000
        /*0bfc*/ 	.word	0x00000000
        /*0c00*/ 	.short	0x0101
        /*0c02*/ 	.byte	0xff
	.zero		1


	//   ....[177]....
        /*0c04*/ 	.word	0x00006e80
        /*0c08*/ 	.word	0x000000ff
        /*0c0c*/ 	.word	0x00000240
        /*0c10*/ 	.short	0x010a
        /*0c12*/ 	.byte	0x2b
	.zero		1


	//   ....[178]....
        /*0c14*/ 	.word	0x00006ef0
        /*0c18*/ 	.word	0x00000077
        /*0c1c*/ 	.word	0x00000280
        /*0c20*/ 	.short	0x010a
        /*0c22*/ 	.byte	0xff
	.zero		1


	//   ....[179]....
        /*0c24*/ 	.word	0x00007040
        /*0c28*/ 	.word	0x000000ff
        /*0c2c*/ 	.word	0x00000240
        /*0c30*/ 	.short	0x010a
        /*0c32*/ 	.byte	0x2b
	.zero		1


	//   ....[180]....
        /*0c34*/ 	.word	0x00007120
        /*0c38*/ 	.word	0x000000ff
        /*0c3c*/ 	.word	0x00000000
        /*0c40*/ 	.short	0x0101
        /*0c42*/ 	.byte	0x04
	.zero		1


	//   ....[181]....
        /*0c44*/ 	.word	0x00007180
        /*0c48*/ 	.word	0x00000077
        /*0c4c*/ 	.word	0x00000280
        /*0c50*/ 	.short	0x010a
        /*0c52*/ 	.byte	0xff
	.zero		1


	//   ....[182]....
        /*0c54*/ 	.word	0x000075a0
        /*0c58*/ 	.word	0x00000077
        /*0c5c*/ 	.word	0x00000000
        /*0c60*/ 	.short	0x0101
        /*0c62*/ 	.byte	0xff
	.zero		1


	//   ....[183]....
        /*0c64*/ 	.word	0x0000b030
        /*0c68*/ 	.word	0x00000002
        /*0c6c*/ 	.word	0x000002d0
        /*0c70*/ 	.short	0x010a
        /*0c72*/ 	.byte	0xff
	.zero		1


	//   ....[184]....
        /*0c74*/ 	.word	0x0000b090
        /*0c78*/ 	.word	0x00000002
        /*0c7c*/ 	.word	0x00000120
        /*0c80*/ 	.short	0x010a
        /*0c82*/ 	.byte	0xff
	.zero		1


	//   ....[185]....
        /*0c84*/ 	.word	0x0000b0f0
        /*0c88*/ 	.word	0x00000002
        /*0c8c*/ 	.word	0x00000120
        /*0c90*/ 	.short	0x010a
        /*0c92*/ 	.byte	0xff
	.zero		1


	//   ....[186]....
        /*0c94*/ 	.word	0x0000b140
        /*0c98*/ 	.word	0x00000002
        /*0c9c*/ 	.word	0x00000260
        /*0ca0*/ 	.short	0x010a
        /*0ca2*/ 	.byte	0xff
	.zero		1


	//   ....[187]....
        /*0ca4*/ 	.word	0x0000b1a0
        /*0ca8*/ 	.word	0x00000000
        /*0cac*/ 	.word	0x00000000
        /*0cb0*/ 	.short	0x010a
        /*0cb2*/ 	.byte	0xff
	.zero		1


	//   ....[188]....
        /*0cb4*/ 	.word	0x0000b200
        /*0cb8*/ 	.word	0x00000000
        /*0cbc*/ 	.word	0x00000000
        /*0cc0*/ 	.short	0x010a
        /*0cc2*/ 	.byte	0xff
	.zero		1


	//   ....[189]....
        /*0cc4*/ 	.word	0x0000b260
        /*0cc8*/ 	.word	0x00000000
        /*0ccc*/ 	.word	0x00000000
        /*0cd0*/ 	.short	0x010a
        /*0cd2*/ 	.byte	0xff
	.zero		1


	//   ....[190]....
        /*0cd4*/ 	.word	0x0000b2c0
        /*0cd8*/ 	.word	0x00000000
        /*0cdc*/ 	.word	0x00000000
        /*0ce0*/ 	.short	0x010a
        /*0ce2*/ 	.byte	0xff
	.zero		1


	//   ....[191]....
        /*0ce4*/ 	.word	0x0000b320
        /*0ce8*/ 	.word	0x00000000
        /*0cec*/ 	.word	0x00000000
        /*0cf0*/ 	.short	0x010a
        /*0cf2*/ 	.byte	0xff
	.zero		1


	//   ....[192]....
        /*0cf4*/ 	.word	0x0000b380
        /*0cf8*/ 	.word	0x00000000
        /*0cfc*/ 	.word	0x00000000
        /*0d00*/ 	.short	0x010a
        /*0d02*/ 	.byte	0xff
	.zero		1


	//   ....[193]....
        /*0d04*/ 	.word	0x0000b3e0
        /*0d08*/ 	.word	0x00000000
        /*0d0c*/ 	.word	0x00000000
        /*0d10*/ 	.short	0x010a
        /*0d12*/ 	.byte	0xff
	.zero		1


	//   ....[194]....
        /*0d14*/ 	.word	0x0000b440
        /*0d18*/ 	.word	0x00000000
        /*0d1c*/ 	.word	0x00000000
        /*0d20*/ 	.short	0x010a
        /*0d22*/ 	.byte	0xff
	.zero		1


	//   ....[195]....
        /*0d24*/ 	.word	0x0000b4a0
        /*0d28*/ 	.word	0x00000000
        /*0d2c*/ 	.word	0x00000000
        /*0d30*/ 	.short	0x010a
        /*0d32*/ 	.byte	0xff
	.zero		1


	//   ....[196]....
        /*0d34*/ 	.word	0x0000b500
        /*0d38*/ 	.word	0x00000000
        /*0d3c*/ 	.word	0x00000000
        /*0d40*/ 	.short	0x010a
        /*0d42*/ 	.byte	0xff
	.zero		1


	//   ....[197]....
        /*0d44*/ 	.word	0x0000b560
        /*0d48*/ 	.word	0x00000000
        /*0d4c*/ 	.word	0x00000000
        /*0d50*/ 	.short	0x010a
        /*0d52*/ 	.byte	0xff
	.zero		1


	//   ....[198]....
        /*0d54*/ 	.word	0x0000b5c0
        /*0d58*/ 	.word	0x00000000
        /*0d5c*/ 	.word	0x00000000
        /*0d60*/ 	.short	0x010a
        /*0d62*/ 	.byte	0xff
	.zero		1


	//   ....[199]....
        /*0d64*/ 	.word	0x0000b620
        /*0d68*/ 	.word	0x00000000
        /*0d6c*/ 	.word	0x00000000
        /*0d70*/ 	.short	0x010a
        /*0d72*/ 	.byte	0xff
	.zero		1


	//   ....[200]....
        /*0d74*/ 	.word	0x0000b680
        /*0d78*/ 	.word	0x00000000
        /*0d7c*/ 	.word	0x00000000
        /*0d80*/ 	.short	0x010a
        /*0d82*/ 	.byte	0xff
	.zero		1


	//   ....[201]....
        /*0d84*/ 	.word	0x0000b6e0
        /*0d88*/ 	.word	0x00000000
        /*0d8c*/ 	.word	0x00000000
        /*0d90*/ 	.short	0x010a
        /*0d92*/ 	.byte	0xff
	.zero		1


	//   ....[202]....
        /*0d94*/ 	.word	0x0000b740
        /*0d98*/ 	.word	0x00000000
        /*0d9c*/ 	.word	0x00000000
        /*0da0*/ 	.short	0x010a
        /*0da2*/ 	.byte	0xff
	.zero		1


	//   ....[203]....
        /*0da4*/ 	.word	0x0000b7a0
        /*0da8*/ 	.word	0x00000000
        /*0dac*/ 	.word	0x00000000
        /*0db0*/ 	.short	0x010a
        /*0db2*/ 	.byte	0xff
	.zero		1


	//   ....[204]....
        /*0db4*/ 	.word	0x0000b800
        /*0db8*/ 	.word	0x00000000
        /*0dbc*/ 	.word	0x00000000
        /*0dc0*/ 	.short	0x010a
        /*0dc2*/ 	.byte	0xff
	.zero		1


	//   ....[205]....
        /*0dc4*/ 	.word	0x0000b860
        /*0dc8*/ 	.word	0x00000000
        /*0dcc*/ 	.word	0x00000000
        /*0dd0*/ 	.short	0x010a
        /*0dd2*/ 	.byte	0xff
	.zero		1


	//   ....[206]....
        /*0dd4*/ 	.word	0x0000b8c0
        /*0dd8*/ 	.word	0x00000000
        /*0ddc*/ 	.word	0x00000000
        /*0de0*/ 	.short	0x010a
        /*0de2*/ 	.byte	0xff
	.zero		1


	//   ....[207]....
        /*0de4*/ 	.word	0x0000b920
        /*0de8*/ 	.word	0x00000000
        /*0dec*/ 	.word	0x00000000
        /*0df0*/ 	.short	0x010a
        /*0df2*/ 	.byte	0xff
	.zero		1


	//   ....[208]....
        /*0df4*/ 	.word	0x0000b980
        /*0df8*/ 	.word	0x00000000
        /*0dfc*/ 	.word	0x00000000
        /*0e00*/ 	.short	0x010a
        /*0e02*/ 	.byte	0xff
	.zero		1


	//   ....[209]....
        /*0e04*/ 	.word	0x0000b9e0
        /*0e08*/ 	.word	0x00000000
        /*0e0c*/ 	.word	0x00000000
        /*0e10*/ 	.short	0x010a
        /*0e12*/ 	.byte	0xff
	.zero		1


	//   ....[210]....
        /*0e14*/ 	.word	0x0000ba40
        /*0e18*/ 	.word	0x00000000
        /*0e1c*/ 	.word	0x00000000
        /*0e20*/ 	.short	0x010a
        /*0e22*/ 	.byte	0xff
	.zero		1


	//   ....[211]....
        /*0e24*/ 	.word	0x0000baa0
        /*0e28*/ 	.word	0x00000000
        /*0e2c*/ 	.word	0x00000000
        /*0e30*/ 	.short	0x010a
        /*0e32*/ 	.byte	0xff
	.zero		1


	//   ....[212]....
        /*0e34*/ 	.word	0x0000bb00
        /*0e38*/ 	.word	0x00000000
        /*0e3c*/ 	.word	0x00000000
        /*0e40*/ 	.short	0x010a
        /*0e42*/ 	.byte	0xff
	.zero		1


	//   ....[213]....
        /*0e44*/ 	.word	0x0000bb60
        /*0e48*/ 	.word	0x00000000
        /*0e4c*/ 	.word	0x00000000
        /*0e50*/ 	.short	0x010a
        /*0e52*/ 	.byte	0xff
	.zero		1


	//   ....[214]....
        /*0e54*/ 	.word	0x0000bbc0
        /*0e58*/ 	.word	0x00000000
        /*0e5c*/ 	.word	0x00000000
        /*0e60*/ 	.short	0x010a
        /*0e62*/ 	.byte	0xff
	.zero		1


	//   ....[215]....
        /*0e64*/ 	.word	0x0000bc20
        /*0e68*/ 	.word	0x00000000
        /*0e6c*/ 	.word	0x00000000
        /*0e70*/ 	.short	0x010a
        /*0e72*/ 	.byte	0xff
	.zero		1


	//   ....[216]....
        /*0e74*/ 	.word	0x0000bc80
        /*0e78*/ 	.word	0x00000000
        /*0e7c*/ 	.word	0x00000000
        /*0e80*/ 	.short	0x010a
        /*0e82*/ 	.byte	0xff
	.zero		1


	//   ....[217]....
        /*0e84*/ 	.word	0x0000bce0
        /*0e88*/ 	.word	0x00000000
        /*0e8c*/ 	.word	0x00000000
        /*0e90*/ 	.short	0x010a
        /*0e92*/ 	.byte	0xff
	.zero		1


	//   ....[218]....
        /*0e94*/ 	.word	0x0000bd40
        /*0e98*/ 	.word	0x00000000
        /*0e9c*/ 	.word	0x00000000
        /*0ea0*/ 	.short	0x010a
        /*0ea2*/ 	.byte	0xff
	.zero		1


	//   ....[219]....
        /*0ea4*/ 	.word	0x0000bda0
        /*0ea8*/ 	.word	0x00000000
        /*0eac*/ 	.word	0x00000000
        /*0eb0*/ 	.short	0x010a
        /*0eb2*/ 	.byte	0xff
	.zero		1


	//   ....[220]....
        /*0eb4*/ 	.word	0x0000be00
        /*0eb8*/ 	.word	0x00000000
        /*0ebc*/ 	.word	0x00000000
        /*0ec0*/ 	.short	0x010a
        /*0ec2*/ 	.byte	0xff
	.zero		1


	//   ....[221]....
        /*0ec4*/ 	.word	0x0000be60
        /*0ec8*/ 	.word	0x00000000
        /*0ecc*/ 	.word	0x00000000
        /*0ed0*/ 	.short	0x010a
        /*0ed2*/ 	.byte	0xff
	.zero		1


	//   ....[222]....
        /*0ed4*/ 	.word	0x0000beb0
        /*0ed8*/ 	.word	0x00000000
        /*0edc*/ 	.word	0x000002c0
        /*0ee0*/ 	.short	0x010a
        /*0ee2*/ 	.byte	0xff
	.zero		1


	//   ....[223]....
        /*0ee4*/ 	.word	0x0000bf10
        /*0ee8*/ 	.word	0x00000000
        /*0eec*/ 	.word	0x00000270
        /*0ef0*/ 	.short	0x010a
        /*0ef2*/ 	.byte	0xff
	.zero		1


	//   ....[224]....
        /*0ef4*/ 	.word	0x0000bf60
        /*0ef8*/ 	.word	0x00000000
        /*0efc*/ 	.word	0x00000260
        /*0f00*/ 	.short	0x010a
        /*0f02*/ 	.byte	0xff
	.zero		1


	//   ....[225]....
        /*0f04*/ 	.word	0x0000bfc0
        /*0f08*/ 	.word	0x00000000
        /*0f0c*/ 	.word	0x00000270
        /*0f10*/ 	.short	0x010a
        /*0f12*/ 	.byte	0xff
	.zero		1


	//   ....[226]....
        /*0f14*/ 	.word	0x0000c020
        /*0f18*/ 	.word	0x00000004
        /*0f1c*/ 	.word	0x00000008
        /*0f20*/ 	.short	0x010a
        /*0f22*/ 	.byte	0xff
	.zero		1


	//   ....[227]....
        /*0f24*/ 	.word	0x0000c100
        /*0f28*/ 	.word	0x00000002
        /*0f2c*/ 	.word	0x00000008
        /*0f30*/ 	.short	0x010a
        /*0f32*/ 	.byte	0xff
	.zero		1


	//   ....[228]....
        /*0f34*/ 	.word	0x0000c150
        /*0f38*/ 	.word	0x00000000
        /*0f3c*/ 	.word	0x00000260
        /*0f40*/ 	.short	0x010a
        /*0f42*/ 	.byte	0xff
	.zero		1


	//   ....[229]....
        /*0f44*/ 	.word	0x0000c1b0
        /*0f48*/ 	.word	0x00000000
        /*0f4c*/ 	.word	0x000002a0
        /*0f50*/ 	.short	0x010a
        /*0f52*/ 	.byte	0xff
	.zero		1


	//   ....[230]....
        /*0f54*/ 	.word	0x0000c210
        /*0f58*/ 	.word	0x00000000
        /*0f5c*/ 	.word	0x00000000
        /*0f60*/ 	.short	0x010a
        /*0f62*/ 	.byte	0xff
	.zero		1


	//   ....[231]....
        /*0f64*/ 	.word	0x0000c270
        /*0f68*/ 	.word	0x00000000
        /*0f6c*/ 	.word	0x00000000
        /*0f70*/ 	.short	0x010a
        /*0f72*/ 	.byte	0xff
	.zero		1


	//   ....[232]....
        /*0f74*/ 	.word	0x0000c2d0
        /*0f78*/ 	.word	0x00000000
        /*0f7c*/ 	.word	0x00000000
        /*0f80*/ 	.short	0x010a
        /*0f82*/ 	.byte	0xff
	.zero		1


	//   ....[233]....
        /*0f84*/ 	.word	0x0000c330
        /*0f88*/ 	.word	0x00000000
        /*0f8c*/ 	.word	0x00000000
        /*0f90*/ 	.short	0x010a
        /*0f92*/ 	.byte	0xff
	.zero		1


	//   ....[234]....
        /*0f94*/ 	.word	0x0000c390
        /*0f98*/ 	.word	0x00000000
        /*0f9c*/ 	.word	0x000002e0
        /*0fa0*/ 	.short	0x010a
        /*0fa2*/ 	.byte	0xff
	.zero		1


	//   ....[235]....
        /*0fa4*/ 	.word	0x0000c3e0
        /*0fa8*/ 	.word	0x00000000
        /*0fac*/ 	.word	0x00000260
        /*0fb0*/ 	.short	0x010a
        /*0fb2*/ 	.byte	0xff
	.zero		1


	//   ....[236]....
        /*0fb4*/ 	.word	0x0000c440
        /*0fb8*/ 	.word	0x00000000
        /*0fbc*/ 	.word	0x00000258
        /*0fc0*/ 	.short	0x010a
        /*0fc2*/ 	.byte	0xff
	.zero		1


	//   ....[237]....
        /*0fc4*/ 	.word	0x0000c4a0
        /*0fc8*/ 	.word	0x00000000
        /*0fcc*/ 	.word	0x00000248
        /*0fd0*/ 	.short	0x010a
        /*0fd2*/ 	.byte	0xff
	.zero		1


	//   ....[238]....
        /*0fd4*/ 	.word	0x0000c4f0
        /*0fd8*/ 	.word	0x00000000
        /*0fdc*/ 	.word	0x00000260
        /*0fe0*/ 	.short	0x010a
        /*0fe2*/ 	.byte	0xff
	.zero		1


	//   ....[239]....
        /*0fe4*/ 	.word	0x0000c550
        /*0fe8*/ 	.word	0x00000000
        /*0fec*/ 	.word	0x00000240
        /*0ff0*/ 	.short	0x010a
        /*0ff2*/ 	.byte	0xff
	.zero		1


	//   ....[240]....
        /*0ff4*/ 	.word	0x0000c5a0
        /*0ff8*/ 	.word	0x00000077
        /*0ffc*/ 	.word	0x00000280
        /*1000*/ 	.short	0x010a
        /*1002*/ 	.byte	0xff
	.zero		1


	//----- nvinfo : EIATTR_NUM_MBARRIERS
	.align		4
.L_47:
        /*1004*/ 	.byte	0x03, 0x38
        /*1006*/ 	.short	0x005d


	//----- nvinfo : EIATTR_EXIT_INSTR_OFFSETS
	.align		4
        /*1008*/ 	.byte	0x04, 0x1c
        /*100a*/ 	.short	(.L_49 - .L_48)


	//   ....[0]....
.L_48:
        /*100c*/ 	.word	0x00003dc0


	//   ....[1]....
        /*1010*/ 	.word	0x000042c0


	//   ....[2]....
        /*1014*/ 	.word	0x00004320


	//   ....[3]....
        /*1018*/ 	.word	0x000055c0


	//   ....[4]....
        /*101c*/ 	.word	0x000060f0


	//   ....[5]....
        /*1020*/ 	.word	0x00006130


	//   ....[6]....
        /*1024*/ 	.word	0x0000b020


	//----- nvinfo : EIATTR_MAX_THREADS
	.align		4
.L_49:
        /*1028*/ 	.byte	0x04, 0x05
        /*102a*/ 	.short	(.L_51 - .L_50)
.L_50:
        /*102c*/ 	.word	0x00000100
        /*1030*/ 	.word	0x00000001
        /*1034*/ 	.word	0x00000001


	//----- nvinfo : EIATTR_CRS_STACK_SIZE
	.align		4
.L_51:
        /*1038*/ 	.byte	0x04, 0x1e
        /*103a*/ 	.short	(.L_53 - .L_52)
.L_52:
        /*103c*/ 	.word	0x00000000


	//----- nvinfo : EIATTR_CBANK_PARAM_SIZE
	.align		4
.L_53:
        /*1040*/ 	.byte	0x03, 0x19
        /*1042*/ 	.short	0x0800


	//----- nvinfo : EIATTR_PARAM_CBANK
	.align		4
        /*1044*/ 	.byte	0x04, 0x0a
        /*1046*/ 	.short	(.L_55 - .L_54)
	.align		4
.L_54:
        /*1048*/ 	.word	index@(.nv.constant0._ZN7cutlass13device_kernelINS_4gemm6kernel13GemmUniversalIN4cute5tupleIJiiiiEEENS1_10collective13CollectiveMmaINS1_35MainloopSm100TmaUmmaWarpSpecializedILi36ELi2ELi4ENS5_IJNS4_1CILi2EEENSA_ILi1EEESC_EEEEENS5_IJNSA_ILi128EEENSA_ILi64EEESG_EEENS_12float_e4m3_tENS5_IJlSC_lEEESI_SJ_NS4_8TiledMMAINS4_8MMA_AtomIJNS4_10MMA_TraitsINS4_25SM100_MMA_F8F6F4_2x1SM_SSEJSI_SI_fSF_SG_NS4_17integral_constantINS4_4UMMA5MajorELSQ_0EEESR_NSO_INSP_7ScaleInELSS_0EEEST_EEEEEENS4_6LayoutINS5_IJSC_SC_SC_EEENS5_IJNSA_ILi0EEESY_SY_EEEEENS5_IJNS4_10UnderscoreES11_S11_EEEEENS4_18SM100_TMA_2SM_LOADENS4_14ComposedLayoutINS4_7SwizzleILi2ELi4ELi3EEENS4_18smem_ptr_flag_bitsILi8EEENSW_INS5_IJNSA_ILi8EEESG_EEENS5_IJSG_SC_EEEEEEEvNS4_8identityES14_S1E_vS1F_EENS_8epilogue10collective18CollectiveEpilogueINS1H_23Sm100TmaWarpSpecializedILi1ELi1ELi32ELb0ELb0EEEJNS5_IJSG_SG_SG_EEENS5_IJNSW_ISG_SC_EES1N_EEESI_SJ_SI_SJ_NS1H_6fusion15FusionCallbacksIS1L_NS1P_13LinCombEltActINS1H_6thread4GELUESI_fSI_fLNS_15FloatRoundStyleE2EEES1M_S1O_JEEENS4_5SM1004TMEM4LOAD26SM100_TMEM_LOAD_32dp32b32xENS4_13SM90_TMA_LOADES1E_NS4_39AutoVectorizingCopyWithAssumedAlignmentILi128EEENS4_14SM90_TMA_STOREES1E_S23_S23_EEEvvEEEEvNT_6ParamsE)
        /*104c*/ 	.short	0x0380
        /*104e*/ 	.short	0x0800


	//----- nvinfo : EIATTR_SW_WAR
	.align		4
.L_55:
        /*1050*/ 	.byte	0x04, 0x36
        /*1052*/ 	.short	(.L_57 - .L_56)
.L_56:
        /*1054*/ 	.word	0x00000008
.L_57:


//--------------------- .nv.callgraph             --------------------------
	.section	.nv.callgraph,"",@"SHT_CUDA_CALLGRAPH"
	.align	4
	.sectionentsize	8
	.align		4
        /*0000*/ 	.word	0x00000000
	.align		4
        /*0004*/ 	.word	0xffffffff
	.align		4
        /*0008*/ 	.word	index@(_ZN7cutlass13device_kernelINS_4gemm6kernel13GemmUniversalIN4cute5tupleIJiiiiEEENS1_10collective13CollectiveMmaINS1_35MainloopSm100TmaUmmaWarpSpecializedILi36ELi2ELi4ENS5_IJNS4_1CILi2EEENSA_ILi1EEESC_EEEEENS5_IJNSA_ILi128EEENSA_ILi64EEESG_EEENS_12float_e4m3_tENS5_IJlSC_lEEESI_SJ_NS4_8TiledMMAINS4_8MMA_AtomIJNS4_10MMA_TraitsINS4_25SM100_MMA_F8F6F4_2x1SM_SSEJSI_SI_fSF_SG_NS4_17integral_constantINS4_4UMMA5MajorELSQ_0EEESR_NSO_INSP_7ScaleInELSS_0EEEST_EEEEEENS4_6LayoutINS5_IJSC_SC_SC_EEENS5_IJNSA_ILi0EEESY_SY_EEEEENS5_IJNS4_10UnderscoreES11_S11_EEEEENS4_18SM100_TMA_2SM_LOADENS4_14ComposedLayoutINS4_7SwizzleILi2ELi4ELi3EEENS4_18smem_ptr_flag_bitsILi8EEENSW_INS5_IJNSA_ILi8EEESG_EEENS5_IJSG_SC_EEEEEEEvNS4_8identityES14_S1E_vS1F_EENS_8epilogue10collective18CollectiveEpilogueINS1H_23Sm100TmaWarpSpecializedILi1ELi1ELi32ELb0ELb0EEEJNS5_IJSG_SG_SG_EEENS5_IJNSW_ISG_SC_EES1N_EEESI_SJ_SI_SJ_NS1H_6fusion15FusionCallbacksIS1L_NS1P_13LinCombEltActINS1H_6thread4GELUESI_fSI_fLNS_15FloatRoundStyleE2EEES1M_S1O_JEEENS4_5SM1004TMEM4LOAD26SM100_TMEM_LOAD_32dp32b32xENS4_13SM90_TMA_LOADES1E_NS4_39AutoVectorizingCopyWithAssumedAlignmentILi128EEENS4_14SM90_TMA_STOREES1E_S23_S23_EEEvvEEEEvNT_6ParamsE)
	.align		4
        /*000c*/ 	.word	index@(__assertfail)
	.align		4
        /*0010*/ 	.word	0x00000000
	.align		4
        /*0014*/ 	.word	0xfffffffe
	.align		4
        /*0018*/ 	.word	0x00000000
	.align		4
        /*001c*/ 	.word	0xfffffffd
	.align		4
        /*0020*/ 	.word	0x00000000
	.align		4
        /*0024*/ 	.word	0xfffffffc


//--------------------- .nv.constant4             --------------------------
	.section	.nv.constant4,"a",@progbits
	.align	8
	.align		8
.nv.constant4:
        /*0000*/ 	.dword	__assertfail
	.align		8
        /*0008*/ 	.dword	__unnamed_1
	.align		8
        /*0010*/ 	.dword	__unnamed_2
	.align		8
        /*0018*/ 	.dword	_ZN39_INTERNAL_170ac83f_4_k_cu_6384b4ea_29314cuda3std3__45__cpo5beginE
	.align		8
        /*0020*/ 	.dword	_ZN39_INTERNAL_170ac83f_4_k_cu_6384b4ea_29314cuda3std3__45__cpo3endE
	.align		8
        /*0028*/ 	.dword	_ZN39_INTERNAL_170ac83f_4_k_cu_6384b4ea_29314cuda3std3__45__cpo6cbeginE
	.align		8
        /*0030*/ 	.dword	_ZN39_INTERNAL_170ac83f_4_k_cu_6384b4ea_29314cuda3std3__45__cpo4cendE
	.align		8
        /*0038*/ 	.dword	_ZN39_INTERNAL_170ac83f_4_k_cu_6384b4ea_29314cuda3std3__441_GLOBAL__N__170ac83f_4_k_cu_6384b4ea_29316ignoreE
	.align		8
        /*0040*/ 	.dword	_ZN39_INTERNAL_170ac83f_4_k_cu_6384b4ea_29314cuda3std3__419piecewise_constructE
	.align		8
        /*0048*/ 	.dword	_ZN39_INTERNAL_170ac83f_4_k_cu_6384b4ea_29314cuda3std3__48in_placeE
	.align		8
        /*0050*/ 	.dword	_ZN39_INTERNAL_170ac83f_4_k_cu_6384b4ea_29314cuda3std6ranges3__45__cpo4swapE
	.align		8
        /*0058*/ 	.dword	_ZN39_INTERNAL_170ac83f_4_k_cu_6384b4ea_29314cuda3std6ranges3__45__cpo9iter_moveE
	.align		8
        /*0060*/ 	.dword	_ZN39_INTERNAL_170ac83f_4_k_cu_6384b4ea_29314cute7productE
	.align		8
        /*0068*/ 	.dword	_ZN39_INTERNAL_170ac83f_4_k_cu_6384b4ea_29314cute1_E
	.align		8
        /*0070*/ 	.dword	$str$25
	.align		8
        /*0078*/ 	.dword	$str$26
	.align		8
        /*0080*/ 	.dword	$str$27
	.align		8
        /*0088*/ 	.dword	$str$28


//--------------------- .text._ZN7cutlass13device_kernelINS_4gemm6kernel13GemmUniversalIN4cute5tupleIJiiiiEEENS1_10collective13CollectiveMmaINS1_35MainloopSm100TmaUmmaWarpSpecializedILi36ELi2ELi4ENS5_IJNS4_1CILi2EEENSA_ILi1EEESC_EEEEENS5_IJNSA_ILi128EEENSA_ILi64EEESG_EEENS_12float_e4m3_tENS5_IJlSC_lEEESI_SJ_NS4_8TiledMMAINS4_8MMA_AtomIJNS4_10MMA_TraitsINS4_25SM100_MMA_F8F6F4_2x1SM_SSEJSI_SI_fSF_SG_NS4_17integral_constantINS4_4UMMA5MajorELSQ_0EEESR_NSO_INSP_7ScaleInELSS_0EEEST_EEEEEENS4_6LayoutINS5_IJSC_SC_SC_EEENS5_IJNSA_ILi0EEESY_SY_EEEEENS5_IJNS4_10UnderscoreES11_S11_EEEEENS4_18SM100_TMA_2SM_LOADENS4_14ComposedLayoutINS4_7SwizzleILi2ELi4ELi3EEENS4_18smem_ptr_flag_bitsILi8EEENSW_INS5_IJNSA_ILi8EEESG_EEENS5_IJSG_SC_EEEEEEEvNS4_8identityES14_S1E_vS1F_EENS_8epilogue10collective18CollectiveEpilogueINS1H_23Sm100TmaWarpSpecializedILi1ELi1ELi32ELb0ELb0EEEJNS5_IJSG_SG_SG_EEENS5_IJNSW_ISG_SC_EES1N_EEESI_SJ_SI_SJ_NS1H_6fusion15FusionCallbacksIS1L_NS1P_13LinCombEltActINS1H_6thread4GELUESI_fSI_fLNS_15FloatRoundStyleE2EEES1M_S1O_JEEENS4_5SM1004TMEM4LOAD26SM100_TMEM_LOAD_32dp32b32xENS4_13SM90_TMA_LOADES1E_NS4_39AutoVectorizingCopyWithAssumedAlignmentILi128EEENS4_14SM90_TMA_STOREES1E_S23_S23_EEEvvEEEEvNT_6ParamsE --------------------------
	.section	.text._ZN7cutlass13device_kernelINS_4gemm6kernel13GemmUniversalIN4cute5tupleIJiiiiEEENS1_10collective13CollectiveMmaINS1_35MainloopSm100TmaUmmaWarpSpecializedILi36ELi2ELi4ENS5_IJNS4_1CILi2EEENSA_ILi1EEESC_EEEEENS5_IJNSA_ILi128EEENSA_ILi64EEESG_EEENS_12float_e4m3_tENS5_IJlSC_lEEESI_SJ_NS4_8TiledMMAINS4_8MMA_AtomIJNS4_10MMA_TraitsINS4_25SM100_MMA_F8F6F4_2x1SM_SSEJSI_SI_fSF_SG_NS4_17integral_constantINS4_4UMMA5MajorELSQ_0EEESR_NSO_INSP_7ScaleInELSS_0EEEST_EEEEEENS4_6LayoutINS5_IJSC_SC_SC_EEENS5_IJNSA_ILi0EEESY_SY_EEEEENS5_IJNS4_10UnderscoreES11_S11_EEEEENS4_18SM100_TMA_2SM_LOADENS4_14ComposedLayoutINS4_7SwizzleILi2ELi4ELi3EEENS4_18smem_ptr_flag_bitsILi8EEENSW_INS5_IJNSA_ILi8EEESG_EEENS5_IJSG_SC_EEEEEEEvNS4_8identityES14_S1E_vS1F_EENS_8epilogue10collective18CollectiveEpilogueINS1H_23Sm100TmaWarpSpecializedILi1ELi1ELi32ELb0ELb0EEEJNS5_IJSG_SG_SG_EEENS5_IJNSW_ISG_SC_EES1N_EEESI_SJ_SI_SJ_NS1H_6fusion15FusionCallbacksIS1L_NS1P_13LinCombEltActINS1H_6thread4GELUESI_fSI_fLNS_15FloatRoundStyleE2EEES1M_S1O_JEEENS4_5SM1004TMEM4LOAD26SM100_TMEM_LOAD_32dp32b32xENS4_13SM90_TMA_LOADES1E_NS4_39AutoVectorizingCopyWithAssumedAlignmentILi128EEENS4_14SM90_TMA_STOREES1E_S23_S23_EEEvvEEEEvNT_6ParamsE,"ax",@progbits
	.align	128
.text._ZN7cutlass13device_kernelINS_4gemm6kernel13GemmUniversalIN4cute5tupleIJiiiiEEENS1_10collective13CollectiveMmaINS1_35MainloopSm100TmaUmmaWarpSpecializedILi36ELi2ELi4ENS5_IJNS4_1CILi2EEENSA_ILi1EEESC_EEEEENS5_IJNSA_ILi128EEENSA_ILi64EEESG_EEENS_12float_e4m3_tENS5_IJlSC_lEEESI_SJ_NS4_8TiledMMAINS4_8MMA_AtomIJNS4_10MMA_TraitsINS4_25SM100_MMA_F8F6F4_2x1SM_SSEJSI_SI_fSF_SG_NS4_17integral_constantINS4_4UMMA5MajorELSQ_0EEESR_NSO_INSP_7ScaleInELSS_0EEEST_EEEEEENS4_6LayoutINS5_IJSC_SC_SC_EEENS5_IJNSA_ILi0EEESY_SY_EEEEENS5_IJNS4_10UnderscoreES11_S11_EEEEENS4_18SM100_TMA_2SM_LOADENS4_14ComposedLayoutINS4_7SwizzleILi2ELi4ELi3EEENS4_18smem_ptr_flag_bitsILi8EEENSW_INS5_IJNSA_ILi8EEESG_EEENS5_IJSG_SC_EEEEEEEvNS4_8identityES14_S1E_vS1F_EENS_8epilogue10collective18CollectiveEpilogueINS1H_23Sm100TmaWarpSpecializedILi1ELi1ELi32ELb0ELb0EEEJNS5_IJSG_SG_SG_EEENS5_IJNSW_ISG_SC_EES1N_EEESI_SJ_SI_SJ_NS1H_6fusion15FusionCallbacksIS1L_NS1P_13LinCombEltActINS1H_6thread4GELUESI_fSI_fLNS_15FloatRoundStyleE2EEES1M_S1O_JEEENS4_5SM1004TMEM4LOAD26SM100_TMEM_LOAD_32dp32b32xENS4_13SM90_TMA_LOADES1E_NS4_39AutoVectorizingCopyWithAssumedAlignmentILi128EEENS4_14SM90_TMA_STOREES1E_S23_S23_EEEvvEEEEvNT_6ParamsE:
        .type           _ZN7cutlass13device_kernelINS_4gemm6kernel13GemmUniversalIN4cute5tupleIJiiiiEEENS1_10collective13CollectiveMmaINS1_35MainloopSm100TmaUmmaWarpSpecializedILi36ELi2ELi4ENS5_IJNS4_1CILi2EEENSA_ILi1EEESC_EEEEENS5_IJNSA_ILi128EEENSA_ILi64EEESG_EEENS_12float_e4m3_tENS5_IJlSC_lEEESI_SJ_NS4_8TiledMMAINS4_8MMA_AtomIJNS4_10MMA_TraitsINS4_25SM100_MMA_F8F6F4_2x1SM_SSEJSI_SI_fSF_SG_NS4_17integral_constantINS4_4UMMA5MajorELSQ_0EEESR_NSO_INSP_7ScaleInELSS_0EEEST_EEEEEENS4_6LayoutINS5_IJSC_SC_SC_EEENS5_IJNSA_ILi0EEESY_SY_EEEEENS5_IJNS4_10UnderscoreES11_S11_EEEEENS4_18SM100_TMA_2SM_LOADENS4_14ComposedLayoutINS4_7SwizzleILi2ELi4ELi3EEENS4_18smem_ptr_flag_bitsILi8EEENSW_INS5_IJNSA_ILi8EEESG_EEENS5_IJSG_SC_EEEEEEEvNS4_8identityES14_S1E_vS1F_EENS_8epilogue10collective18CollectiveEpilogueINS1H_23Sm100TmaWarpSpecializedILi1ELi1ELi32ELb0ELb0EEEJNS5_IJSG_SG_SG_EEENS5_IJNSW_ISG_SC_EES1N_EEESI_SJ_SI_SJ_NS1H_6fusion15FusionCallbacksIS1L_NS1P_13LinCombEltActINS1H_6thread4GELUESI_fSI_fLNS_15FloatRoundStyleE2EEES1M_S1O_JEEENS4_5SM1004TMEM4LOAD26SM100_TMEM_LOAD_32dp32b32xENS4_13SM90_TMA_LOADES1E_NS4_39AutoVectorizingCopyWithAssumedAlignmentILi128EEENS4_14SM90_TMA_STOREES1E_S23_S23_EEEvvEEEEvNT_6ParamsE,@function
        .size           _ZN7cutlass13device_kernelINS_4gemm6kernel13GemmUniversalIN4cute5tupleIJiiiiEEENS1_10collective13CollectiveMmaINS1_35MainloopSm100TmaUmmaWarpSpecializedILi36ELi2ELi4ENS5_IJNS4_1CILi2EEENSA_ILi1EEESC_EEEEENS5_IJNSA_ILi128EEENSA_ILi64EEESG_EEENS_12float_e4m3_tENS5_IJlSC_lEEESI_SJ_NS4_8TiledMMAINS4_8MMA_AtomIJNS4_10MMA_TraitsINS4_25SM100_MMA_F8F6F4_2x1SM_SSEJSI_SI_fSF_SG_NS4_17integral_constantINS4_4UMMA5MajorELSQ_0EEESR_NSO_INSP_7ScaleInELSS_0EEEST_EEEEEENS4_6LayoutINS5_IJSC_SC_SC_EEENS5_IJNSA_ILi0EEESY_SY_EEEEENS5_IJNS4_10UnderscoreES11_S11_EEEEENS4_18SM100_TMA_2SM_LOADENS4_14ComposedLayoutINS4_7SwizzleILi2ELi4ELi3EEENS4_18smem_ptr_flag_bitsILi8EEENSW_INS5_IJNSA_ILi8EEESG_EEENS5_IJSG_SC_EEEEEEEvNS4_8identityES14_S1E_vS1F_EENS_8epilogue10collective18CollectiveEpilogueINS1H_23Sm100TmaWarpSpecializedILi1ELi1ELi32ELb0ELb0EEEJNS5_IJSG_SG_SG_EEENS5_IJNSW_ISG_SC_EES1N_EEESI_SJ_SI_SJ_NS1H_6fusion15FusionCallbacksIS1L_NS1P_13LinCombEltActINS1H_6thread4GELUESI_fSI_fLNS_15FloatRoundStyleE2EEES1M_S1O_JEEENS4_5SM1004TMEM4LOAD26SM100_TMEM_LOAD_32dp32b32xENS4_13SM90_TMA_LOADES1E_NS4_39AutoVectorizingCopyWithAssumedAlignmentILi128EEENS4_14SM90_TMA_STOREES1E_S23_S23_EEEvvEEEEvNT_6ParamsE,(.L_x_247 - _ZN7cutlass13device_kernelINS_4gemm6kernel13GemmUniversalIN4cute5tupleIJiiiiEEENS1_10collective13CollectiveMmaINS1_35MainloopSm100TmaUmmaWarpSpecializedILi36ELi2ELi4ENS5_IJNS4_1CILi2EEENSA_ILi1EEESC_EEEEENS5_IJNSA_ILi128EEENSA_ILi64EEESG_EEENS_12float_e4m3_tENS5_IJlSC_lEEESI_SJ_NS4_8TiledMMAINS4_8MMA_AtomIJNS4_10MMA_TraitsINS4_25SM100_MMA_F8F6F4_2x1SM_SSEJSI_SI_fSF_SG_NS4_17integral_constantINS4_4UMMA5MajorELSQ_0EEESR_NSO_INSP_7ScaleInELSS_0EEEST_EEEEEENS4_6LayoutINS5_IJSC_SC_SC_EEENS5_IJNSA_ILi0EEESY_SY_EEEEENS5_IJNS4_10UnderscoreES11_S11_EEEEENS4_18SM100_TMA_2SM_LOADENS4_14ComposedLayoutINS4_7SwizzleILi2ELi4ELi3EEENS4_18smem_ptr_flag_bitsILi8EEENSW_INS5_IJNSA_ILi8EEESG_EEENS5_IJSG_SC_EEEEEEEvNS4_8identityES14_S1E_vS1F_EENS_8epilogue10collective18CollectiveEpilogueINS1H_23Sm100TmaWarpSpecializedILi1ELi1ELi32ELb0ELb0EEEJNS5_IJSG_SG_SG_EEENS5_IJNSW_ISG_SC_EES1N_EEESI_SJ_SI_SJ_NS1H_6fusion15FusionCallbacksIS1L_NS1P_13LinCombEltActINS1H_6thread4GELUESI_fSI_fLNS_15FloatRoundStyleE2EEES1M_S1O_JEEENS4_5SM1004TMEM4LOAD26SM100_TMEM_LOAD_32dp32b32xENS4_13SM90_TMA_LOADES1E_NS4_39AutoVectorizingCopyWithAssumedAlignmentILi128EEENS4_14SM90_TMA_STOREES1E_S23_S23_EEEvvEEEEvNT_6ParamsE)
        .other          _ZN7cutlass13device_kernelINS_4gemm6kernel13GemmUniversalIN4cute5tupleIJiiiiEEENS1_10collective13CollectiveMmaINS1_35MainloopSm100TmaUmmaWarpSpecializedILi36ELi2ELi4ENS5_IJNS4_1CILi2EEENSA_ILi1EEESC_EEEEENS5_IJNSA_ILi128EEENSA_ILi64EEESG_EEENS_12float_e4m3_tENS5_IJlSC_lEEESI_SJ_NS4_8TiledMMAINS4_8MMA_AtomIJNS4_10MMA_TraitsINS4_25SM100_MMA_F8F6F4_2x1SM_SSEJSI_SI_fSF_SG_NS4_17integral_constantINS4_4UMMA5MajorELSQ_0EEESR_NSO_INSP_7ScaleInELSS_0EEEST_EEEEEENS4_6LayoutINS5_IJSC_SC_SC_EEENS5_IJNSA_ILi0EEESY_SY_EEEEENS5_IJNS4_10UnderscoreES11_S11_EEEEENS4_18SM100_TMA_2SM_LOADENS4_14ComposedLayoutINS4_7SwizzleILi2ELi4ELi3EEENS4_18smem_ptr_flag_bitsILi8EEENSW_INS5_IJNSA_ILi8EEESG_EEENS5_IJSG_SC_EEEEEEEvNS4_8identityES14_S1E_vS1F_EENS_8epilogue10collective18CollectiveEpilogueINS1H_23Sm100TmaWarpSpecializedILi1ELi1ELi32ELb0ELb0EEEJNS5_IJSG_SG_SG_EEENS5_IJNSW_ISG_SC_EES1N_EEESI_SJ_SI_SJ_NS1H_6fusion15FusionCallbacksIS1L_NS1P_13LinCombEltActINS1H_6thread4GELUESI_fSI_fLNS_15FloatRoundStyleE2EEES1M_S1O_JEEENS4_5SM1004TMEM4LOAD26SM100_TMEM_LOAD_32dp32b32xENS4_13SM90_TMA_LOADES1E_NS4_39AutoVectorizingCopyWithAssumedAlignmentILi128EEENS4_14SM90_TMA_STOREES1E_S23_S23_EEEvvEEEEvNT_6ParamsE,@"STO_CUDA_ENTRY STV_DEFAULT"
_ZN7cutlass13device_kernelINS_4gemm6kernel13GemmUniversalIN4cute5tupleIJiiiiEEENS1_10collective13CollectiveMmaINS1_35MainloopSm100TmaUmmaWarpSpecializedILi36ELi2ELi4ENS5_IJNS4_1CILi2EEENSA_ILi1EEESC_EEEEENS5_IJNSA_ILi128EEENSA_ILi64EEESG_EEENS_12float_e4m3_tENS5_IJlSC_lEEESI_SJ_NS4_8TiledMMAINS4_8MMA_AtomIJNS4_10MMA_TraitsINS4_25SM100_MMA_F8F6F4_2x1SM_SSEJSI_SI_fSF_SG_NS4_17integral_constantINS4_4UMMA5MajorELSQ_0EEESR_NSO_INSP_7ScaleInELSS_0EEEST_EEEEEENS4_6LayoutINS5_IJSC_SC_SC_EEENS5_IJNSA_ILi0EEESY_SY_EEEEENS5_IJNS4_10UnderscoreES11_S11_EEEEENS4_18SM100_TMA_2SM_LOADENS4_14ComposedLayoutINS4_7SwizzleILi2ELi4ELi3EEENS4_18smem_ptr_flag_bitsILi8EEENSW_INS5_IJNSA_ILi8EEESG_EEENS5_IJSG_SC_EEEEEEEvNS4_8identityES14_S1E_vS1F_EENS_8epilogue10collective18CollectiveEpilogueINS1H_23Sm100TmaWarpSpecializedILi1ELi1ELi32ELb0ELb0EEEJNS5_IJSG_SG_SG_EEENS5_IJNSW_ISG_SC_EES1N_EEESI_SJ_SI_SJ_NS1H_6fusion15FusionCallbacksIS1L_NS1P_13LinCombEltActINS1H_6thread4GELUESI_fSI_fLNS_15FloatRoundStyleE2EEES1M_S1O_JEEENS4_5SM1004TMEM4LOAD26SM100_TMEM_LOAD_32dp32b32xENS4_13SM90_TMA_LOADES1E_NS4_39AutoVectorizingCopyWithAssumedAlignmentILi128EEENS4_14SM90_TMA_STOREES1E_S23_S23_EEEvvEEEEvNT_6ParamsE:
[----:B------:R-:W1:Y:S01]  /*0000*/  LDC R1, c[0x0][0x37c] ;  /* 0x0000df00ff017b82 */ /* 0x000e620000000800 */
[----:B------:R-:W2:Y:S01]  /*0010*/  S2R R109, SR_TID.X ;  /* 0x00000000006d7919 */ /* 0x000ea20000002100 */
[----:B------:R-:W3:Y:S06]  /*0020*/  LDCU.64 UR8, c[0x0][0x890] ;  /* 0x00011200ff0877ac */ /* 0x000eec0008000a00 */
[----:B------:R-:W4:Y:S01]  /*0030*/  S2UR UR37, SR_CgaCtaId ;  /* 0x00000000002579c3 */ /* 0x000f220000008800 */
[----:B------:R-:W-:Y:S02]  /*0040*/  PRMT R105, RZ, 0x7610, R105 ;  /* 0x00007610ff697816 */ /* 0x000fe40000000069 */
[----:B------:R-:W-:Y:S01]  /*0050*/  ELECT P0, URZ, PT ;  /* 0x0000000000ff782f */ /* 0x000fe20003800000 */
[----:B------:R-:W1:Y:S01]  /*0060*/  LDCU.64 UR40, c[0x0][0x358] ;  /* 0x00006b00ff2877ac */ /* 0x000e620008000a00 */
[----:B---3--:R-:W-:-:S04]  /*0070*/  UISETP.NE.U32.AND UP2, UPT, UR8, URZ, UPT ;  /* 0x000000ff0800728c */ /* 0x008fc8000bf45070 */
[----:B------:R-:W-:Y:S02]  /*0080*/  UISETP.NE.AND.EX UP2, UPT, UR9, URZ, UPT, UP2 ;  /* 0x000000ff0900728c */ /* 0x000fe4000bf45320 */
[----:B----4-:R-:W-:Y:S02]  /*0090*/  ULOP3.LUT UR5, UR37, 0x1, URZ, 0xc0, !UPT ;  /* 0x0000000125057892 */ /* 0x010fe4000f8ec0ff */
[----:B------:R-:W-:Y:S01]  /*00a0*/  ULOP3.LUT UR4, UR37, 0x1, URZ, 0x3c, !UPT ;  /* 0x0000000125047892 */ /* 0x000fe2000f8e3cff */
[----:B--2---:R-:W-:-:S05]  /*00b0*/  SHF.R.U32.HI R112, RZ, 0x5, R109 ;  /* 0x00000005ff707819 */ /* 0x004fca000001166d */
[----:B------:R-:W2:Y:S02]  /*00c0*/  SHFL.IDX PT, R0, R112, RZ, 0x1f ;  /* 0x00001fff70007589 */ /* 0x000ea400000e0000 */
[----:B--2---:R-:W-:Y:S01]  /*00d0*/  R2UR UR10, R0 ;  /* 0x00000000000a72ca */ /* 0x004fe200000e0000 */
[----:B-1----:R-:W-:Y:S05]  /*00e0*/  BRA.U UP2, `(.L_x_0) ;  /* 0x00000001022c7547 */ /* 0x002fea000b800000 */
[----:B------:R-:W1:Y:S02]  /*00f0*/  LDCU.64 UR6, c[0x0][0x888] ;  /* 0x00011100ff0677ac */ /* 0x000e640008000a00 */
[----:B-1----:R-:W-:-:S04]  /*0100*/  UISETP.NE.U32.AND UP0, UPT, UR6, URZ, UPT ;  /* 0x000000ff0600728c */ /* 0x002fc8000bf05070 */
[----:B------:R-:W-:-:S09]  /*0110*/  UISETP.NE.AND.EX UP0, UPT, UR7, URZ, UPT, UP0 ;  /* 0x000000ff0700728c */ /* 0x000fd2000bf05300 */
[----:B------:R-:W-:Y:S05]  /*0120*/  BRA.U !UP0, `(.L_x_1) ;  /* 0x0000000108107547 */ /* 0x000fea000b800000 */
[----:B------:R-:W1:Y:S02]  /*0130*/  LDC.64 R2, c[0x0][0x888] ;  /* 0x00022200ff027b82 */ /* 0x000e640000000a00 */
[----:B-1----:R1:W5:Y:S01]  /*0140*/  LDG.E R89, desc[UR40][R2.64] ;  /* 0x0000002802597981 */ /* 0x002362000c1e1900 */
[----:B------:R-:W-:Y:S01]  /*0150*/  HFMA2 R105, -RZ, RZ, 0, 5.9604644775390625e-08 ;  /* 0x00000001ff697431 */ /* 0x000fe200000001ff */
[----:B------:R-:W-:Y:S05]  /*0160*/  BRA `(.L_x_0) ;  /* 0x00000000000c7947 */ /* 0x000fea0003800000 */
.L_x_1:
[----:B------:R-:W1:Y:S01]  /*0170*/  LDCU UR6, c[0x0][0x880] ;  /* 0x00011000ff0677ac */ /* 0x000e620008000800 */
[----:B------:R-:W-:Y:S01]  /*0180*/  HFMA2 R105, -RZ, RZ, 0, 5.9604644775390625e-08 ;  /* 0x00000001ff697431 */ /* 0x000fe200000001ff */
[----:B-1----:R-:W-:-:S07]  /*0190*/  MOV R89, UR6 ;  /* 0x0000000600597c02 */ /* 0x002fce0008000f00 */
.L_x_0:
[----:B------:R-:W2:Y:S02]  /*01a0*/  LDCU.64 UR6, c[0x0][0x8b0] ;  /* 0x00011600ff0677ac */ /* 0x000ea40008000a00 */
[----:B--2---:R-:W-:-:S04]  /*01b0*/  UISETP.NE.U32.AND UP0, UPT, UR6, URZ, UPT ;  /* 0x000000ff0600728c */ /* 0x004fc8000bf05070 */
[----:B------:R-:W-:-:S09]  /*01c0*/  UISETP.NE.AND.EX UP0, UPT, UR7, URZ, UPT, UP0 ;  /* 0x000000ff0700728c */ /* 0x000fd2000bf05300 */
[----:B------:R-:W-:Y:S05]  /*01d0*/  BRA.U UP0, `(.L_x_2) ;  /* 0x0000000100247547 */ /* 0x000fea000b800000 */
[----:B------:R-:W2:Y:S02]  /*01e0*/  LDCU.64 UR6, c[0x0][0x8a8] ;  /* 0x00011500ff0677ac */ /* 0x000ea40008000a00 */
[----:B--2---:R-:W-:-:S04]  /*01f0*/  UISETP.NE.U32.AND UP0, UPT, UR6, URZ, UPT ;  /* 0x000000ff0600728c */ /* 0x004fc8000bf05070 */
[----:B------:R-:W-:-:S09]  /*0200*/  UISETP.NE.AND.EX UP0, UPT, UR7, URZ, UPT, UP0 ;  /* 0x000000ff0700728c */ /* 0x000fd2000bf05300 */
[----:B------:R-:W-:Y:S05]  /*0210*/  BRA.U !UP0, `(.L_x_3) ;  /* 0x00000001080c7547 */ /* 0x000fea000b800000 */
[----:B------:R-:W2:Y:S02]  /*0220*/  LDC.64 R74, c[0x0][0x8a8] ;  /* 0x00022a00ff4a7b82 */ /* 0x000ea40000000a00 */
[----:B--2---:R2:W5:Y:S01]  /*0230*/  LDG.E R74, desc[UR40][R74.64] ;  /* 0x000000284a4a7981 */ /* 0x004562000c1e1900 */
[----:B------:R-:W-:Y:S05]  /*0240*/  BRA `(.L_x_2) ;  /* 0x0000000000087947 */ /* 0x000fea0003800000 */
.L_x_3:
[----:B------:R-:W2:Y:S02]  /*0250*/  LDCU UR6, c[0x0][0x8a0] ;  /* 0x00011400ff0677ac */ /* 0x000ea40008000800 */
[----:B--2---:R-:W-:Y:S02]  /*0260*/  MOV R74, UR6 ;  /* 0x00000006004a7c02 */ /* 0x004fe40008000f00 */
.L_x_2:
[----:B------:R-:W-:Y:S01]  /*0270*/  IMAD.U32 R0, RZ, RZ, UR10 ;  /* 0x0000000aff007e24 */ /* 0x000fe2000f8e00ff */
[----:B------:R-:W-:Y:S04]  /*0280*/  BSSY.RECONVERGENT B0, `(.L_x_4) ;  /* 0x000000c000007945 */ /* 0x000fe80003800200 */
[C---:B------:R-:W-:Y:S02]  /*0290*/  ISETP.NE.OR P2, PT, R0.reuse, 0x1, !P0 ;  /* 0x000000010000780c */ /* 0x040fe40004745670 */
[----:B------:R-:W-:-:S11]  /*02a0*/  ISETP.NE.OR P1, PT, R0, 0x3, !P0 ;  /* 0x000000030000780c */ /* 0x000fd60004725670 */
[----:B------:R-:W-:Y:S05]  /*02b0*/  @P2 BRA `(.L_x_5) ;  /* 0x0000000000202947 */ /* 0x000fea0003800000 */
[----:B------:R-:W3:Y:S02]  /*02c0*/  LDCU.64 UR6, c[0x0][0x348] ;  /* 0x00006900ff0677ac */ /* 0x000ee40008000a00 */
[----:B---3--:R-:W-:Y:S02]  /*02d0*/  UIADD3 UR12, UP1, UPT, UR6, 0x80, URZ ;  /* 0x00000080060c7890 */ /* 0x008fe4000ff3e0ff */
[----:B------:R-:W-:Y:S02]  /*02e0*/  UIADD3 UR6, UP0, UPT, UR6, 0x180, URZ ;  /* 0x0000018006067890 */ /* 0x000fe4000ff1e0ff */
[----:B------:R-:W-:Y:S02]  /*02f0*/  UIADD3.X UR13, UPT, UPT, URZ, UR7, URZ, UP1, !UPT ;  /* 0x00000007ff0d7290 */ /* 0x000fe40008ffe4ff */
[----:B------:R-:W-:-:S07]  /*0300*/  UIADD3.X UR7, UPT, UPT, URZ, UR7, URZ, UP0, !UPT ;  /* 0x00000007ff077290 */ /* 0x000fce00087fe4ff */
[----:B------:R3:W-:Y:S02]  /*0310*/  UTMACCTL.PF [UR12] ;  /* 0x000000000c0079b9 */ /* 0x0007e40008040000 */
[----:B------:R3:W-:Y:S02]  /*0320*/  UTMACCTL.PF [UR6] ;  /* 0x00000000060079b9 */ /* 0x0007e40008040000 */
[----:B---3--:R-:W-:Y:S01]  /*0330*/  NOP ;  /* 0x0000000000007918 */ /* 0x008fe20000000000 */
.L_x_5:
[----:B------:R-:W-:Y:S05]  /*0340*/  BSYNC.RECONVERGENT B0 ;  /* 0x0000000000007941 */ /* 0x000fea0003800200 */
.L_x_4:
[----:B------:R-:W-:Y:S04]  /*0350*/  BSSY.RECONVERGENT B0, `(.L_x_6) ;  /* 0x000000a000007945 */ /* 0x000fe80003800200 */
        /* <DEDUP_REMOVED lines=9> */
.L_x_7:
[----:B------:R-:W-:Y:S05]  /*03f0*/  BSYNC.RECONVERGENT B0 ;  /* 0x0000000000007941 */ /* 0x000fea0003800200 */
.L_x_6:
[----:B------:R-:W3:Y:S01]  /*0400*/  LDCU.64 UR6, c[0x0][0x888] ;  /* 0x00011100ff0677ac */ /* 0x000ee20008000a00 */
[----:B------:R-:W-:Y:S02]  /*0410*/  UISETP.EQ.U32.AND UP1, UPT, UR8, URZ, UPT ;  /* 0x000000ff0800728c */ /* 0x000fe4000bf22070 */
[----:B------:R-:W-:Y:S02]  /*0420*/  UPLOP3.LUT UP5, UPT, UPT, UPT, UPT, 0x40, 0x4 ;  /* 0x000000000004789c */ /* 0x000fe40003fae870 */
[----:B---3--:R-:W-:-:S04]  /*0430*/  UISETP.NE.U32.AND UP0, UPT, UR6, URZ, UPT ;  /* 0x000000ff0600728c */ /* 0x008fc8000bf05070 */
[----:B------:R-:W-:-:S04]  /*0440*/  UISETP.NE.AND.EX UP0, UPT, UR7, URZ, UPT, UP0 ;  /* 0x000000ff0700728c */ /* 0x000fc8000bf05300 */
[----:B------:R-:W-:-:S04]  /*0450*/  UISETP.EQ.OR.EX UP3, UPT, UR9, URZ, !UP0, UP1 ;  /* 0x000000ff0900728c */ /* 0x000fc8000c762710 */
[----:B------:R-:W-:-:S05]  /*0460*/  UP2UR UR44, UPR, URZ, 0x8 ;  /* 0x00000008ff2c7883 */ /* 0x000fca0008000000 */
[----:B------:R-:W-:Y:S07]  /*0470*/  BRA.U !UP3, `(.L_x_8) ;  /* 0x000000010b147547 */ /* 0x000fee000b800000 */
[----:B------:R-:W-:Y:S01]  /*0480*/  PLOP3.LUT P2, PT, PT, PT, UP2, 0x80, 0x8 ;  /* 0x000000000008781c */ /* 0x000fe20003f4f028 */
[----:B------:R-:W-:-:S12]  /*0490*/  UPLOP3.LUT UP5, UPT, UPT, UPT, UP0, 0x40, 0x4 ;  /* 0x000000000004789c */ /* 0x000fd80003fae800 */
[----:B-----5:R-:W-:-:S13]  /*04a0*/  @!P2 FSETP.EQ.AND P1, PT, R89, RZ, PT ;  /* 0x000000ff5900a20b */ /* 0x020fda0003f22000 */
[----:B------:R-:W-:Y:S01]  /*04b0*/  @!P2 VOTEU.ANY UP1, P1 ;  /* 0x0000000000ffa886 */ /* 0x000fe20000820100 */
[----:B------:R-:W-:-:S11]  /*04c0*/  @!UP2 UPLOP3.LUT UP5, UPT, UPT, UPT, UP1, 0x80, 0x8 ;  /* 0x000000000008a89c */ /* 0x000fd60003faf010 */
.L_x_8:
[----:B------:R-:W3:Y:S01]  /*04d0*/  SHFL.IDX PT, R0, R112, RZ, 0x1f ;  /* 0x00001fff70007589 */ /* 0x000ee200000e0000 */
[----:B------:R-:W-:-:S04]  /*04e0*/  UISETP.NE.AND UP1, UPT, UR10, 0x2, UPT ;  /* 0x000000020a00788c */ /* 0x000fc8000bf25270 */
[----:B------:R-:W-:Y:S02]  /*04f0*/  UISETP.EQ.AND UP2, UPT, UR5, URZ, !UP1 ;  /* 0x000000ff0500728c */ /* 0x000fe4000cf42270 */
[----:B------:R-:W-:-:S04]  /*0500*/  USEL UR7, URZ, 0x1, UP1 ;  /* 0x00000001ff077887 */ /* 0x000fc80008800000 */
[----:B------:R-:W-:Y:S02]  /*0510*/  PLOP3.LUT P5, PT, P0, PT, UP2, 0x80, 0x8 ;  /* 0x000000000008781c */ /* 0x000fe400007af028 */
[----:B---3--:R-:W-:-:S13]  /*0520*/  ISETP.NE.AND P1, PT, R0, RZ, PT ;  /* 0x000000ff0000720c */ /* 0x008fda0003f25270 */
[----:B------:R-:W-:Y:S05]  /*0530*/  @P1 BRA `(.L_x_9) ;  /* 0x0000000400501947 */ /* 0x000fea0003800000 */
[----:B------:R-:W-:Y:S01]  /*0540*/  ELECT P1, URZ, PT ;  /* 0x0000000000ff782f */ /* 0x000fe20003820000 */
[----:B------:R-:W-:-:S12]  /*0550*/  BSSY.RECONVERGENT B0, `(.L_x_9) ;  /* 0x0000052000007945 */ /* 0x000fd80003800200 */
[----:B------:R-:W-:Y:S05]  /*0560*/  @!P1 BRA `(.L_x_10) ;  /* 0x0000000400409947 */ /* 0x000fea0003800000 */
[----:B------:R-:W-:Y:S01]  /*0570*/  UMOV UR8, 0x400 ;  /* 0x0000040000087882 */ /* 0x000fe20000000000 */
[----:B------:R-:W-:Y:S01]  /*0580*/  UMOV UR6, 0x1 ;  /* 0x0000000100067882 */ /* 0x000fe20000000000 */
[----:B------:R-:W-:Y:S02]  /*0590*/  ULEA UR8, UR37, UR8, 0x18 ;  /* 0x0000000825087291 */ /* 0x000fe4000f8ec0ff */
[----:B------:R-:W-:-:S04]  /*05a0*/  UIADD3 UR12, UPT, UPT, -UR6, 0x100000, URZ ;  /* 0x00100000060c7890 */ /* 0x000fc8000fffe1ff */
[----:B------:R-:W-:Y:S02]  /*05b0*/  USHF.L.U32 UR13, UR12, 0xb, URZ ;  /* 0x0000000b0c0d7899 */ /* 0x000fe400080006ff */
[----:B------:R-:W-:Y:S01]  /*05c0*/  USHF.L.U32 UR12, UR12, 0x1, URZ ;  /* 0x000000010c0c7899 */ /* 0x000fe200080006ff */
[----:B------:R-:W3:Y:S11]  /*05d0*/  FENCE.VIEW.ASYNC.S ;  /* 0x00000000000073c6 */ /* 0x000ef60000000000 */
[----:B---3--:R3:W4:Y:S01]  /*05e0*/  SYNCS.EXCH.64 URZ, [UR8], UR12 ;  /* 0x0000000c08ff75b2 */ /* 0x0087220008000100 */
[----:B------:R3:W1:Y:S01]  /*05f0*/  SYNCS.EXCH.64 URZ, [UR8+0x120], UR12 ;  /* 0x0001200c08ff75b2 */ /* 0x0006620008000100 */
        /* <DEDUP_REMOVED lines=69> */
[----:B------:R3:W1:Y:S02]  /*0a50*/  SYNCS.EXCH.64 URZ, [UR8+0x238], UR12 ;  /* 0x0002380c08ff75b2 */ /* 0x0006640008000100 */
[----:B---34-:R-:W-:Y:S01]  /*0a60*/  NOP ;  /* 0x0000000000007918 */ /* 0x018fe20000000000 */
.L_x_10:
[----:B------:R-:W-:Y:S05]  /*0a70*/  BSYNC.RECONVERGENT B0 ;  /* 0x0000000000007941 */ /* 0x000fea0003800200 */
.L_x_9:
[----:B------:R-:W3:Y:S01]  /*0a80*/  SHFL.IDX PT, R0, R112, RZ, 0x1f ;  /* 0x00001fff70007589 */ /* 0x000ee200000e0000 */
[----:B------:R-:W-:Y:S01]  /*0a90*/  NOP ;  /* 0x0000000000007918 */ /* 0x000fe20000000000 */
[----:B---3--:R-:W-:-:S13]  /*0aa0*/  ISETP.NE.AND P1, PT, R0, 0x1, PT ;  /* 0x000000010000780c */ /* 0x008fda0003f25270 */
[----:B------:R-:W-:Y:S05]  /*0ab0*/  @P1 BRA `(.L_x_11) ;  /* 0x00000000003c1947 */ /* 0x000fea0003800000 */
[----:B------:R-:W-:Y:S01]  /*0ac0*/  UMOV UR9, 0x400 ;  /* 0x0000040000097882 */ /* 0x000fe20000000000 */
[----:B------:R-:W-:Y:S01]  /*0ad0*/  UMOV UR8, 0x20 ;  /* 0x0000002000087882 */ /* 0x000fe20000000000 */
[----:B------:R-:W-:Y:S01]  /*0ae0*/  UMOV UR6, 0x80 ;  /* 0x0000008000067882 */ /* 0x000fe20000000000 */
[----:B------:R-:W-:Y:S02]  /*0af0*/  ULEA UR9, UR37, UR9, 0x18 ;  /* 0x0000000925097291 */ /* 0x000fe4000f8ec0ff */
[----:B------:R-:W-:-:S04]  /*0b00*/  UIADD3 UR12, UPT, UPT, -UR8, 0x100000, URZ ;  /* 0x00100000080c7890 */ /* 0x000fc8000fffe1ff */
[----:B------:R-:W-:Y:S02]  /*0b10*/  USHF.L.U32 UR13, UR12, 0xb, URZ ;  /* 0x0000000b0c0d7899 */ /* 0x000fe400080006ff */
[----:B------:R-:W-:Y:S02]  /*0b20*/  USHF.L.U32 UR12, UR12, 0x1, URZ ;  /* 0x000000010c0c7899 */ /* 0x000fe400080006ff */
[----:B------:R-:W-:-:S04]  /*0b30*/  UIADD3 UR14, UPT, UPT, -UR6, 0x100000, URZ ;  /* 0x00100000060e7890 */ /* 0x000fc8000fffe1ff */
[----:B------:R-:W-:Y:S02]  /*0b40*/  USHF.L.U32 UR15, UR14, 0xb, URZ ;  /* 0x0000000b0e0f7899 */ /* 0x000fe400080006ff */
[----:B------:R-:W-:Y:S01]  /*0b50*/  USHF.L.U32 UR14, UR14, 0x1, URZ ;  /* 0x000000010e0e7899 */ /* 0x000fe200080006ff */
[----:B------:R-:W-:Y:S01]  /*0b60*/  ELECT P1, URZ, PT ;  /* 0x0000000000ff782f */ /* 0x000fe20003820000 */
[----:B------:R-:W3:Y:S02]  /*0b70*/  FENCE.VIEW.ASYNC.S ;  /* 0x00000000000073c6 */ /* 0x000ee40000000000 */
[----:B---3--:R3:W4:Y:S08]  /*0b80*/  SYNCS.EXCH.64 URZ, [UR9+0x240], UR12 ;  /* 0x0002400c09ff75b2 */ /* 0x0087300008000100 */
[----:B------:R3:W1:Y:S01]  /*0b90*/  SYNCS.EXCH.64 URZ, [UR9+0x248], UR14 ;  /* 0x0002480e09ff75b2 */ /* 0x0006620008000100 */
[----:B------:R-:W-:Y:S01]  /*0ba0*/  NOP ;  /* 0x0000000000007918 */ /* 0x000fe20000000000 */
.L_x_11:
[----:B------:R-:W2:Y:S01]  /*0bb0*/  SHFL.IDX PT, R0, R112, RZ, 0x1f ;  /* 0x00001fff70007589 */ /* 0x000ea200000e0000 */
[----:B------:R-:W-:Y:S01]  /*0bc0*/  NOP ;  /* 0x0000000000007918 */ /* 0x000fe20000000000 */
[----:B--2---:R-:W-:-:S13]  /*0bd0*/  ISETP.NE.AND P1, PT, R0, 0x3, PT ;  /* 0x000000030000780c */ /* 0x004fda0003f25270 */
[----:B------:R-:W-:Y:S05]  /*0be0*/  @P1 BRA `(.L_x_12) ;  /* 0x00000000002c1947 */ /* 0x000fea0003800000 */
[----:B------:R-:W-:Y:S01]  /*0bf0*/  UMOV UR8, 0x400 ;  /* 0x0000040000087882 */ /* 0x000fe20000000000 */
[----:B------:R-:W-:Y:S01]  /*0c00*/  UMOV UR6, 0x20 ;  /* 0x0000002000067882 */ /* 0x000fe20000000000 */
[----:B------:R-:W-:Y:S02]  /*0c10*/  ULEA UR8, UR37, UR8, 0x18 ;  /* 0x0000000825087291 */ /* 0x000fe4000f8ec0ff */
[----:B---3--:R-:W-:-:S04]  /*0c20*/  UIADD3 UR12, UPT, UPT, -UR6, 0x100000, URZ ;  /* 0x00100000060c7890 */ /* 0x008fc8000fffe1ff */
[----:B------:R-:W-:Y:S02]  /*0c30*/  USHF.L.U32 UR13, UR12, 0xb, URZ ;  /* 0x0000000b0c0d7899 */ /* 0x000fe400080006ff */
[----:B------:R-:W-:Y:S01]  /*0c40*/  USHF.L.U32 UR12, UR12, 0x1, URZ ;  /* 0x000000010c0c7899 */ /* 0x000fe200080006ff */
[----:B------:R-:W-:Y:S01]  /*0c50*/  ELECT P1, URZ, PT ;  /* 0x0000000000ff782f */ /* 0x000fe20003820000 */
[----:B------:R-:W2:Y:S10]  /*0c60*/  FENCE.VIEW.ASYNC.S ;  /* 0x00000000000073c6 */ /* 0x000eb40000000000 */
[----:B--2---:R2:W3:Y:S01]  /*0c70*/  SYNCS.EXCH.64 URZ, [UR8+0x250], UR12 ;  /* 0x0002500c08ff75b2 */ /* 0x0044e20008000100 */
[----:B------:R2:W1:Y:S01]  /*0c80*/  SYNCS.EXCH.64 URZ, [UR8+0x258], UR12 ;  /* 0x0002580c08ff75b2 */ /* 0x0004620008000100 */
[----:B------:R-:W-:Y:S01]  /*0c90*/  NOP ;  /* 0x0000000000007918 */ /* 0x000fe20000000000 */
.L_x_12:
[----:B------:R-:W4:Y:S01]  /*0ca0*/  SHFL.IDX PT, R0, R112, RZ, 0x1f ;  /* 0x00001fff70007589 */ /* 0x000f2200000e0000 */
[----:B------:R-:W-:Y:S01]  /*0cb0*/  NOP ;  /* 0x0000000000007918 */ /* 0x000fe20000000000 */
[----:B----4-:R-:W-:-:S13]  /*0cc0*/  ISETP.NE.AND P1, PT, R0, 0x4, PT ;  /* 0x000000040000780c */ /* 0x010fda0003f25270 */
[----:B------:R-:W-:Y:S05]  /*0cd0*/  @P1 BRA `(.L_x_13) ;  /* 0x0000000000481947 */ /* 0x000fea0003800000 */
[----:B---3--:R-:W-:Y:S01]  /*0ce0*/  UMOV UR9, 0x1a0 ;  /* 0x000001a000097882 */ /* 0x008fe20000000000 */
[----:B--2---:R-:W-:Y:S01]  /*0cf0*/  UMOV UR8, 0x400 ;  /* 0x0000040000087882 */ /* 0x004fe20000000000 */
[----:B------:R-:W-:Y:S01]  /*0d00*/  USEL UR9, UR9, 0x1e0, UP5 ;  /* 0x000001e009097887 */ /* 0x000fe2000a800000 */
        /* <DEDUP_REMOVED lines=9> */
[----:B------:R-:W2:Y:S02]  /*0da0*/  FENCE.VIEW.ASYNC.S ;  /* 0x00000000000073c6 */ /* 0x000ea40000000000 */
[----:B--2---:R4:W2:Y:S08]  /*0db0*/  SYNCS.EXCH.64 URZ, [UR8+0x260], UR12 ;  /* 0x0002600c08ff75b2 */ /* 0x0048b00008000100 */
[----:B------:R4:W3:Y:S01]  /*0dc0*/  SYNCS.EXCH.64 URZ, [UR8+0x270], UR14 ;  /* 0x0002700e08ff75b2 */ /* 0x0008e20008000100 */
[----:B------:R4:W1:Y:S01]  /*0dd0*/  SYNCS.EXCH.64 URZ, [UR8+0x268], UR12 ;  /* 0x0002680c08ff75b2 */ /* 0x0008620008000100 */
[----:B------:R4:W1:Y:S02]  /*0de0*/  SYNCS.EXCH.64 URZ, [UR8+0x278], UR14 ;  /* 0x0002780e08ff75b2 */ /* 0x0008640008000100 */
[----:B----4-:R-:W-:Y:S01]  /*0df0*/  NOP ;  /* 0x0000000000007918 */ /* 0x010fe20000000000 */
.L_x_13:
[----:B------:R-:W4:Y:S01]  /*0e00*/  SHFL.IDX PT, R0, R112, RZ, 0x1f ;  /* 0x00001fff70007589 */ /* 0x000f2200000e0000 */
[----:B------:R-:W-:Y:S01]  /*0e10*/  NOP ;  /* 0x0000000000007918 */ /* 0x000fe20000000000 */
[----:B----4-:R-:W-:-:S13]  /*0e20*/  ISETP.NE.AND P1, PT, R0, 0x5, PT ;  /* 0x000000050000780c */ /* 0x010fda0003f25270 */
[----:B------:R-:W-:Y:S05]  /*0e30*/  @P1 BRA `(.L_x_14) ;  /* 0x0000000000541947 */ /* 0x000fea0003800000 */
[----:B---3--:R-:W-:Y:S01]  /*0e40*/  UMOV UR9, 0x400 ;  /* 0x0000040000097882 */ /* 0x008fe20000000000 */
[----:B--2---:R-:W-:Y:S01]  /*0e50*/  UMOV UR8, 0x1 ;  /* 0x0000000100087882 */ /* 0x004fe20000000000 */
        /* <DEDUP_REMOVED lines=13> */
[----:B------:R4:W1:Y:S01]  /*0f30*/  SYNCS.EXCH.64 URZ, [UR9+0x2a8], UR14 ;  /* 0x0002a80e09ff75b2 */ /* 0x0008620008000100 */
[----:B------:R4:W1:Y:S01]  /*0f40*/  SYNCS.EXCH.64 URZ, [UR9+0x290], UR12 ;  /* 0x0002900c09ff75b2 */ /* 0x0008620008000100 */
[----:B------:R4:W1:Y:S01]  /*0f50*/  SYNCS.EXCH.64 URZ, [UR9+0x2b0], UR14 ;  /* 0x0002b00e09ff75b2 */ /* 0x0008620008000100 */
[----:B------:R4:W1:Y:S01]  /*0f60*/  SYNCS.EXCH.64 URZ, [UR9+0x298], UR12 ;  /* 0x0002980c09ff75b2 */ /* 0x0008620008000100 */
[----:B------:R4:W1:Y:S02]  /*0f70*/  SYNCS.EXCH.64 URZ, [UR9+0x2b8], UR14 ;  /* 0x0002b80e09ff75b2 */ /* 0x0008640008000100 */
[----:B----4-:R-:W-:Y:S01]  /*0f80*/  NOP ;  /* 0x0000000000007918 */ /* 0x010fe20000000000 */
.L_x_14:
[----:B------:R-:W4:Y:S01]  /*0f90*/  SHFL.IDX PT, R0, R112, RZ, 0x1f ;  /* 0x00001fff70007589 */ /* 0x000f2200000e0000 */
[----:B------:R-:W-:Y:S01]  /*0fa0*/  ISETP.NE.OR P0, PT, RZ, UR10, !P0 ;  /* 0x0000000aff007c0c */ /* 0x000fe2000c705670 */
[----:B------:R-:W-:Y:S01]  /*0fb0*/  NOP ;  /* 0x0000000000007918 */ /* 0x000fe20000000000 */
[----:B----4-:R-:W-:-:S13]  /*0fc0*/  ISETP.NE.AND P1, PT, R0, 0x3, PT ;  /* 0x000000030000780c */ /* 0x010fda0003f25270 */
[----:B------:R-:W-:Y:S05]  /*0fd0*/  @P1 BRA `(.L_x_15) ;  /* 0x0000000000341947 */ /* 0x000fea0003800000 */
[----:B--2---:R-:W-:Y:S01]  /*0fe0*/  UMOV UR8, 0x400 ;  /* 0x0000040000087882 */ /* 0x004fe20000000000 */
[----:B------:R-:W-:Y:S01]  /*0ff0*/  UMOV UR6, 0x20 ;  /* 0x0000002000067882 */ /* 0x000fe20000000000 */
[----:B------:R-:W-:Y:S02]  /*1000*/  ULEA UR8, UR37, UR8, 0x18 ;  /* 0x0000000825087291 */ /* 0x000fe4000f8ec0ff */
[----:B---3--:R-:W-:-:S04]  /*1010*/  UIADD3 UR12, UPT, UPT, -UR6, 0x100000, URZ ;  /* 0x00100000060c7890 */ /* 0x008fc8000fffe1ff */
[----:B------:R-:W-:Y:S02]  /*1020*/  USHF.L.U32 UR13, UR12, 0xb, URZ ;  /* 0x0000000b0c0d7899 */ /* 0x000fe400080006ff */
[----:B------:R-:W-:Y:S01]  /*1030*/  USHF.L.U32 UR12, UR12, 0x1, URZ ;  /* 0x000000010c0c7899 */ /* 0x000fe200080006ff */
[----:B------:R-:W-:Y:S01]  /*1040*/  ELECT P1, URZ, PT ;  /* 0x0000000000ff782f */ /* 0x000fe20003820000 */
[----:B------:R-:W2:Y:S10]  /*1050*/  FENCE.VIEW.ASYNC.S ;  /* 0x00000000000073c6 */ /* 0x000eb40000000000 */
[----:B--2---:R4:W2:Y:S01]  /*1060*/  SYNCS.EXCH.64 URZ, [UR8+0x2c0], UR12 ;  /* 0x0002c00c08ff75b2 */ /* 0x0048a20008000100 */
[----:B------:R4:W3:Y:S01]  /*1070*/  SYNCS.EXCH.64 URZ, [UR8+0x2d0], UR12 ;  /* 0x0002d00c08ff75b2 */ /* 0x0008e20008000100 */
[----:B------:R4:W1:Y:S01]  /*1080*/  SYNCS.EXCH.64 URZ, [UR8+0x2c8], UR12 ;  /* 0x0002c80c08ff75b2 */ /* 0x0008620008000100 */
[----:B------:R4:W1:Y:S02]  /*1090*/  SYNCS.EXCH.64 URZ, [UR8+0x2d8], UR12 ;  /* 0x0002d80c08ff75b2 */ /* 0x0008640008000100 */
[----:B----4-:R-:W-:Y:S01]  /*10a0*/  NOP ;  /* 0x0000000000007918 */ /* 0x010fe20000000000 */
.L_x_15:
[----:B------:R-:W-:Y:S01]  /*10b0*/  VOTEU.ALL UP1, P0 ;  /* 0x0000000000ff7886 */ /* 0x000fe20000020000 */
[----:B--2---:R-:W2:Y:S01]  /*10c0*/  LDCU UR8, c[0x0][0x36c] ;  /* 0x00006d80ff0877ac */ /* 0x004ea20008000800 */
[----:B------:R-:W-:Y:S01]  /*10d0*/  NOP ;  /* 0x0000000000007918 */ /* 0x000fe20000000000 */
[----:B------:R-:W-:Y:S01]  /*10e0*/  LOP3.LUT R10, R109, 0x1f, RZ, 0xc0, !PT ;  /* 0x0000001f6d0a7812 */ /* 0x000fe200078ec0ff */
[----:B---3--:R-:W-:Y:S01]  /*10f0*/  UMOV UR12, 0x20 ;  /* 0x00000020000c7882 */ /* 0x008fe20000000000 */
[----:B------:R-:W-:Y:S01]  /*1100*/  @!UP1 UMOV UR6, 0x400 ;  /* 0x0000040000069882 */ /* 0x000fe20000000000 */
[----:B------:R-:W-:-:S04]  /*1110*/  @!UP1 UIADD3 UR12, UPT, UPT, -UR12, 0x100000, URZ ;  /* 0x001000000c0c9890 */ /* 0x000fc8000fffe1ff */
[----:B------:R-:W-:Y:S02]  /*1120*/  @!UP1 USHF.L.U32 UR13, UR12, 0xb, URZ ;  /* 0x0000000b0c0d9899 */ /* 0x000fe400080006ff */
[----:B------:R-:W-:Y:S02]  /*1130*/  @!UP1 USHF.L.U32 UR12, UR12, 0x1, URZ ;  /* 0x000000010c0c9899 */ /* 0x000fe400080006ff */
[----:B------:R-:W-:Y:S01]  /*1140*/  @!UP1 ULEA UR6, UR37, UR6, 0x18 ;  /* 0x0000000625069291 */ /* 0x000fe2000f8ec0ff */
[----:B------:R-:W-:Y:S01]  /*1150*/  VOTEU.ALL UP1, P0 ;  /* 0x0000000000ff7886 */ /* 0x000fe20000020000 */
[----:B------:R-:W-:Y:S01]  /*1160*/  UISETP.NE.AND UP4, UPT, UR10, URZ, UPT ;  /* 0x000000ff0a00728c */ /* 0x000fe2000bf85270 */
[----:B------:R-:W3:Y:S09]  /*1170*/  FENCE.VIEW.ASYNC.S ;  /* 0x00000000000073c6 */ /* 0x000ef20000000000 */
[----:B---3--:R3:W4:Y:S01]  /*1180*/  @!UP1 SYNCS.EXCH.64 URZ, [UR6+0x2e0], UR12 ;  /* 0x0002e00c06ff95b2 */ /* 0x0087220008000100 */
[----:B--2---:R-:W-:-:S09]  /*1190*/  UISETP.EQ.U32.AND UP1, UPT, UR8, 0x1, UPT ;  /* 0x000000010800788c */ /* 0x004fd2000bf22070 */
[----:B------:R-:W-:Y:S05]  /*11a0*/  BRA.U !UP1, `(.L_x_16) ;  /* 0x0000000109087547 */ /* 0x000fea000b800000 */
[----:B-1--4-:R-:W-:Y:S01]  /*11b0*/  UCGABAR_ARV ;  /* 0x00000000000079c7 */ /* 0x012fe20008000000 */
[----:B------:R-:W-:Y:S05]  /*11c0*/  BRA `(.L_x_17) ;  /* 0x0000000000047947 */ /* 0x000fea0003800000 */
.L_x_16:
[----:B-1--4-:R-:W-:Y:S01]  /*11d0*/  NOP ;  /* 0x0000000000007918 */ /* 0x012fe20000000000 */
.L_x_17:
[----:B------:R-:W1:Y:S01]  /*11e0*/  S2R R104, SR_CTAID.Y ;  /* 0x0000000000687919 */ /* 0x000e620000002600 */
[----:B------:R-:W-:-:S05]  /*11f0*/  CS2R.32 R103, SR_CgaSize ;  /* 0x0000000000677805 */ /* 0x000fca0000008a00 */
[----:B------:R-:W-:-:S05]  /*1200*/  IMAD R103, R103, -0xa0, RZ ;  /* 0xffffff6067677824 */ /* 0x000fca00078e02ff */
[----:B---3--:R-:W-:-:S14]  /*1210*/  R2UR UR6, R103 ;  /* 0x00000000670672ca */ /* 0x008fdc00000e0000 */
[----:B------:R-:W2:Y:S01]  /*1220*/  LDCU UR6, c[0x0][UR6+0x2b4] ;  /* 0x00005680060677ac */ /* 0x000ea20008000800 */
[----:B------:R-:W-:-:S05]  /*1230*/  CS2R.32 R0, SR_CgaSize ;  /* 0x0000000000007805 */ /* 0x000fca0000008a00 */
[----:B------:R-:W-:-:S06]  /*1240*/  IMAD R0, R0, -0xa0, RZ ;  /* 0xffffff6000007824 */ /* 0x000fcc00078e02ff */
[----:B------:R-:W3:Y:S01]  /*1250*/  LDC R0, c[0x0][R0+0x2a4] ;  /* 0x0000a90000007b82 */ /* 0x000ee20000000800 */
[----:B------:R-:W-:Y:S01]  /*1260*/  PRMT R8, RZ, 0x7610, R8 ;  /* 0x00007610ff087816 */ /* 0x000fe20000000008 */
[----:B------:R-:W4:Y:S01]  /*1270*/  S2R R9, SR_CTAID.X ;  /* 0x0000000000097919 */ /* 0x000f220000002500 */
[----:B------:R-:W-:-:S05]  /*1280*/  CS2R.32 R103, SR_CgaSize ;  /* 0x0000000000677805 */ /* 0x000fca0000008a00 */
[----:B------:R-:W-:-:S05]  /*1290*/  IMAD R103, R103, -0xa0, RZ ;  /* 0xffffff6067677824 */ /* 0x000fca00078e02ff */
[----:B------:R-:W-:-:S14]  /*12a0*/  R2UR UR8, R103 ;  /* 0x00000000670872ca */ /* 0x000fdc00000e0000 */
[----:B------:R-:W3:Y:S01]  /*12b0*/  LDCU UR8, c[0x0][UR8+0x2b0] ;  /* 0x00005600080877ac */ /* 0x000ee20008000800 */
[----:B------:R-:W-:Y:S01]  /*12c0*/  UISETP.NE.AND UP2, UPT, UR10, 0x2, UPT ;  /* 0x000000020a00788c */ /* 0x000fe2000bf45270 */
[----:B------:R-:W2:Y:S01]  /*12d0*/  LDC R11, c[0x0][0xb24] ;  /* 0x0002c900ff0b7b82 */ /* 0x000ea20000000800 */
[----:B------:R-:W-:-:S05]  /*12e0*/  CS2R.32 R2, SR_CgaSize ;  /* 0x0000000000027805 */ /* 0x000fca0000008a00 */
[----:B------:R-:W-:-:S06]  /*12f0*/  IMAD R2, R2, -0xa0, RZ ;  /* 0xffffff6002027824 */ /* 0x000fcc00078e02ff */
[----:B------:R-:W3:Y:S08]  /*1300*/  LDC R2, c[0x0][R2+0x2a0] ;  /* 0x0000a80002027b82 */ /* 0x000ef00000000800 */
[----:B------:R-:W3:Y:S01]  /*1310*/  LDC R63, c[0x0][0xb24] ;  /* 0x0002c900ff3f7b82 */ /* 0x000ee20000000800 */
[----:B-1----:R-:W-:-:S07]  /*1320*/  I2FP.F32.U32 R91, R104 ;  /* 0x00000068005b7245 */ /* 0x002fce0000201000 */
[----:B------:R-:W1:Y:S01]  /*1330*/  S2UR UR36, SR_CTAID.Z ;  /* 0x00000000002479c3 */ /* 0x000e620000002700 */
[----:B--2---:R-:W-:Y:S01]  /*1340*/  ISETP.GE.AND P0, PT, R11, 0x1, PT ;  /* 0x000000010b00780c */ /* 0x004fe20003f06270 */
[----:B----4-:R-:W-:Y:S01]  /*1350*/  IMAD.MOV.U32 R103, RZ, RZ, R9 ;  /* 0x000000ffff677224 */ /* 0x010fe200078e0009 */
[----:B------:R-:W-:Y:S01]  /*1360*/  I2FP.F32.U32 R102, R9 ;  /* 0x0000000900667245 */ /* 0x000fe20000201000 */
[----:B------:R-:W-:Y:S01]  /*1370*/  FMUL R91, R91, UR6 ;  /* 0x000000065b5b7c20 */ /* 0x000fe20008400000 */
[----:B------:R-:W2:Y:S03]  /*1380*/  LDCU UR6, c[0x0][0xb30] ;  /* 0x00016600ff0677ac */ /* 0x000ea60008000800 */
[----:B---3--:R-:W-:Y:S02]  /*1390*/  FMUL R102, R102, UR8 ;  /* 0x0000000866667c20 */ /* 0x008fe40008400000 */
[----:B------:R-:W3:Y:S08]  /*13a0*/  F2I.U32.TRUNC.NTZ R91, R91 ;  /* 0x0000005b005b7305 */ /* 0x000ef0000020f000 */
[----:B------:R-:W4:Y:S01]  /*13b0*/  F2I.U32.TRUNC.NTZ R102, R102 ;  /* 0x0000006600667305 */ /* 0x000f22000020f000 */
[----:B--2---:R-:W-:Y:S01]  /*13c0*/  UISETP.NE.AND UP3, UPT, UR6, 0x1, UPT ;  /* 0x000000010600788c */ /* 0x004fe2000bf65270 */
[----:B---3--:R-:W-:-:S05]  /*13d0*/  IADD3 R91, PT, PT, -R91, RZ, RZ ;  /* 0x000000ff5b5b7210 */ /* 0x008fca0007ffe1ff */
[----:B------:R-:W-:Y:S01]  /*13e0*/  IMAD R91, R0, R91, R104 ;  /* 0x0000005b005b7224 */ /* 0x000fe200078e0268 */
[----:B------:R-:W-:Y:S01]  /*13f0*/  PRMT R0, RZ, 0x7610, R0 ;  /* 0x00007610ff007816 */ /* 0x000fe20000000000 */
[----:B----4-:R-:W-:-:S04]  /*1400*/  IMAD.MOV R102, RZ, RZ, -R102 ;  /* 0x000000ffff667224 */ /* 0x010fc800078e0a66 */
[----:B------:R-:W-:Y:S01]  /*1410*/  IMAD R102, R2, R102, R9 ;  /* 0x0000006602667224 */ /* 0x000fe200078e0209 */
[----:B-1----:R-:W-:Y:S06]  /*1420*/  BRA.U UP4, `(.L_x_18) ;  /* 0x0000000104247547 */ /* 0x002fec000b800000 */
[----:B------:R-:W-:Y:S01]  /*1430*/  ISETP.NE.AND P1, PT, R91, RZ, PT ;  /* 0x000000ff5b00720c */ /* 0x000fe20003f25270 */
[----:B------:R-:W-:Y:S01]  /*1440*/  IMAD.MOV.U32 R0, RZ, RZ, 0x3 ;  /* 0x00000003ff007424 */ /* 0x000fe200078e00ff */
[C---:B------:R-:W-:Y:S02]  /*1450*/  LOP3.LUT R2, R102.reuse, 0xfffffffe, RZ, 0xc0, !PT ;  /* 0xfffffffe66027812 */ /* 0x040fe400078ec0ff */
[----:B------:R-:W-:Y:S02]  /*1460*/  ISETP.LT.U32.OR P1, PT, R102, 0x2, !P1 ;  /* 0x000000026600780c */ /* 0x000fe40004f21470 */
[----:B------:R-:W-:Y:S02]  /*1470*/  SHF.L.U32 R0, R0, R2, RZ ;  /* 0x0000000200007219 */ /* 0x000fe400000006ff */
[----:B------:R-:W-:Y:S02]  /*1480*/  SEL R4, RZ, 0x1, !P1 ;  /* 0x00000001ff047807 */ /* 0x000fe40004800000 */
[----:B------:R-:W-:-:S05]  /*1490*/  SEL R3, RZ, 0x2, !P1 ;  /* 0x00000002ff037807 */ /* 0x000fca0004800000 */
[----:B------:R-:W-:-:S05]  /*14a0*/  IMAD.IADD R3, R4, 0x1, R3 ;  /* 0x0000000104037824 */ /* 0x000fca00078e0203 */
[----:B------:R-:W-:Y:S02]  /*14b0*/  PRMT R8, R3, 0x7610, R8 ;  /* 0x0000761003087816 */ /* 0x000fe40000000008 */
.L_x_18:
[----:B------:R-:W-:Y:S05]  /*14c0*/  @!P0 BRA `(.L_x_19) ;  /* 0x0000000000b88947 */ /* 0x000fea0003800000 */
[----:B------:R-:W1:Y:S01]  /*14d0*/  LDC.64 R4, c[0x0][0xb18] ;  /* 0x0002c600ff047b82 */ /* 0x000e620000000a00 */
[----:B------:R-:W-:-:S07]  /*14e0*/  ISETP.NE.AND P0, PT, R11, 0x1, PT ;  /* 0x000000010b00780c */ /* 0x000fce0003f05270 */
[----:B------:R-:W2:Y:S08]  /*14f0*/  LDC R103, c[0x0][0xb0c] ;  /* 0x0002c300ff677b82 */ /* 0x000eb00000000800 */
[----:B------:R-:W3:Y:S08]  /*1500*/  LDC R14, c[0x0][0x370] ;  /* 0x0000dc00ff0e7b82 */ /* 0x000ef00000000800 */
[----:B------:R-:W4:Y:S01]  /*1510*/  LDC R13, c[0x0][0x374] ;  /* 0x0000dd00ff0d7b82 */ /* 0x000f220000000800 */
[----:B-1----:R-:W-:-:S07]  /*1520*/  ISETP.NE.AND P1, PT, R4, 0x1, PT ;  /* 0x000000010400780c */ /* 0x002fce0003f25270 */
[----:B------:R-:W3:Y:S01]  /*1530*/  LDC.64 R6, c[0x0][0xb10] ;  /* 0x0002c400ff067b82 */ /* 0x000ee20000000a00 */
[----:B--2---:R-:W-:-:S07]  /*1540*/  ISETP.NE.AND P2, PT, R103, 0x1, PT ;  /* 0x000000016700780c */ /* 0x004fce0003f45270 */
[----:B------:R-:W1:Y:S08]  /*1550*/  LDC R12, c[0x0][0xb20] ;  /* 0x0002c800ff0c7b82 */ /* 0x000e700000000800 */
[----:B------:R-:W2:Y:S01]  /*1560*/  LDC.64 R2, c[0x0][0xb28] ;  /* 0x0002ca00ff027b82 */ /* 0x000ea20000000a00 */
[----:B----4-:R-:W-:-:S04]  /*1570*/  IMAD.HI.U32 R15, R13, R5, RZ ;  /* 0x000000050d0f7227 */ /* 0x010fc800078e00ff */
[----:B------:R-:W-:-:S04]  /*1580*/  IMAD.HI.U32 R5, R104, R5, RZ ;  /* 0x0000000568057227 */ /* 0x000fc800078e00ff */
[----:B---3--:R-:W-:-:S05]  /*1590*/  IMAD.HI.U32 R16, R14, R6, RZ ;  /* 0x000000060e107227 */ /* 0x008fca00078e00ff */
[-C--:B------:R-:W-:Y:S01]  /*15a0*/  @P2 SHF.R.U32.HI R14, RZ, R7.reuse, R16 ;  /* 0x00000007ff0e2219 */ /* 0x080fe20000011610 */
[----:B------:R-:W-:Y:S01]  /*15b0*/  IMAD.HI.U32 R16, R9, R6, RZ ;  /* 0x0000000609107227 */ /* 0x000fe200078e00ff */
[-C--:B-1----:R-:W-:Y:S02]  /*15c0*/  @P1 SHF.R.U32.HI R13, RZ, R12.reuse, R15 ;  /* 0x0000000cff0d1219 */ /* 0x082fe4000001160f */
[----:B------:R-:W-:Y:S02]  /*15d0*/  SHF.R.U32.HI R5, RZ, R12, R5 ;  /* 0x0000000cff057219 */ /* 0x000fe40000011605 */
[----:B------:R-:W-:Y:S02]  /*15e0*/  SHF.R.U32.HI R16, RZ, R7, R16 ;  /* 0x00000007ff107219 */ /* 0x000fe40000011610 */
[----:B------:R-:W-:Y:S01]  /*15f0*/  SEL R5, R104, R5, !P1 ;  /* 0x0000000568057207 */ /* 0x000fe20004800000 */
[----:B--2---:R-:W-:Y:S01]  /*1600*/  IMAD.HI.U32 R15, R13, R2, RZ ;  /* 0x000000020d0f7227 */ /* 0x004fe200078e00ff */
[----:B------:R-:W-:-:S03]  /*1610*/  SEL R16, R9, R16, !P2 ;  /* 0x0000001009107207 */ /* 0x000fc60005000000 */
[----:B------:R-:W-:Y:S01]  /*1620*/  IMAD.HI.U32 R6, R14, R2, RZ ;  /* 0x000000020e067227 */ /* 0x000fe200078e00ff */
[----:B------:R-:W-:-:S04]  /*1630*/  @P0 SHF.R.U32.HI R13, RZ, R3, R15 ;  /* 0x00000003ff0d0219 */ /* 0x000fc8000001160f */
[----:B------:R-:W-:Y:S01]  /*1640*/  @P0 SHF.R.U32.HI R14, RZ, R3, R6 ;  /* 0x00000003ff0e0219 */ /* 0x000fe20000011606 */
[----:B------:R-:W-:-:S04]  /*1650*/  IMAD R13, R13, R11, RZ ;  /* 0x0000000b0d0d7224 */ /* 0x000fc800078e02ff */
[----:B------:R-:W-:Y:S01]  /*1660*/  IMAD R6, R14, R11, RZ ;  /* 0x0000000b0e067224 */ /* 0x000fe200078e02ff */
[----:B------:R-:W-:-:S04]  /*1670*/  ISETP.GE.AND P1, PT, R5, R13, PT ;  /* 0x0000000d0500720c */ /* 0x000fc80003f26270 */
[----:B------:R-:W-:Y:S01]  /*1680*/  ISETP.GE.OR P1, PT, R16, R6, P1 ;  /* 0x000000061000720c */ /* 0x000fe20000f26670 */
[----:B------:R-:W-:-:S05]  /*1690*/  IMAD.HI.U32 R6, R5, R2, RZ ;  /* 0x0000000205067227 */ /* 0x000fca00078e00ff */
[----:B------:R-:W-:-:S04]  /*16a0*/  SHF.R.U32.HI R6, RZ, R3, R6 ;  /* 0x00000003ff067219 */ /* 0x000fc80000011606 */
[----:B------:R-:W-:-:S03]  /*16b0*/  SEL R6, R5, R6, !P0 ;  /* 0x0000000605067207 */ /* 0x000fc60004000000 */
[----:B------:R-:W-:Y:S01]  /*16c0*/  @!P1 IMAD.HI.U32 R7, R16, R2, RZ ;  /* 0x0000000210079227 */ /* 0x000fe200078e00ff */
[----:B------:R-:W-:-:S04]  /*16d0*/  IADD3 R2, PT, PT, -R6, RZ, RZ ;  /* 0x000000ff06027210 */ /* 0x000fc80007ffe1ff */
[----:B------:R-:W-:Y:S01]  /*16e0*/  @!P1 SHF.R.U32.HI R3, RZ, R3, R7 ;  /* 0x00000003ff039219 */ /* 0x000fe20000011607 */
[----:B------:R-:W-:Y:S01]  /*16f0*/  IMAD R2, R11, R2, R5 ;  /* 0x000000020b027224 */ /* 0x000fe200078e0205 */
[----:B------:R-:W-:Y:S02]  /*1700*/  IADD3 R7, PT, PT, -R5, RZ, RZ ;  /* 0x000000ff05077210 */ /* 0x000fe40007ffe1ff */
[----:B------:R-:W-:-:S03]  /*1710*/  @!P1 SEL R3, R16, R3, !P0 ;  /* 0x0000000310039207 */ /* 0x000fc60004000000 */
[----:B------:R-:W-:Y:S02]  /*1720*/  IMAD R7, R4, R7, R104 ;  /* 0x0000000704077224 */ /* 0x000fe400078e0268 */
[--C-:B------:R-:W-:Y:S02]  /*1730*/  @!P1 IMAD.IADD R6, R6, 0x1, -R3.reuse ;  /* 0x0000000106069824 */ /* 0x100fe400078e0a03 */
[----:B------:R-:W-:Y:S01]  /*1740*/  @!P1 IMAD R3, R2, R14, R3 ;  /* 0x0000000e02039224 */ /* 0x000fe200078e0203 */
[----:B------:R-:W-:Y:S01]  /*1750*/  IADD3 R2, PT, PT, -R16, RZ, RZ ;  /* 0x000000ff10027210 */ /* 0x000fe20007ffe1ff */
[----:B------:R-:W-:Y:S02]  /*1760*/  @!P1 IMAD R5, R6, R11, R16 ;  /* 0x0000000b06059224 */ /* 0x000fe400078e0210 */
[----:B------:R-:W-:Y:S02]  /*1770*/  @!P1 IMAD.MOV.U32 R16, RZ, RZ, R3 ;  /* 0x000000ffff109224 */ /* 0x000fe400078e0003 */
[----:B------:R-:W-:-:S02]  /*1780*/  IMAD R2, R103, R2, R9 ;  /* 0x0000000267027224 */ /* 0x000fc400078e0209 */
[----:B------:R-:W-:Y:S02]  /*1790*/  IMAD R104, R5, R4, R7 ;  /* 0x0000000405687224 */ /* 0x000fe400078e0207 */
[----:B------:R-:W-:Y:S02]  /*17a0*/  IMAD R103, R16, R103, R2 ;  /* 0x0000006710677224 */ /* 0x000fe400078e0202 */
.L_x_19:
[----:B------:R-:W-:Y:S05]  /*17b0*/  BRA.U UP3, `(.L_x_20) ;  /* 0x0000000103407547 */ /* 0x000fea000b800000 */
[----:B------:R-:W1:Y:S08]  /*17c0*/  LDC.64 R4, c[0x0][0xb10] ;  /* 0x0002c400ff047b82 */ /* 0x000e700000000a00 */
[----:B------:R-:W2:Y:S08]  /*17d0*/  LDC.64 R2, c[0x0][0xb18] ;  /* 0x0002c600ff027b82 */ /* 0x000eb00000000a00 */
[----:B------:R-:W3:Y:S08]  /*17e0*/  LDC R6, c[0x0][0xb20] ;  /* 0x0002c800ff067b82 */ /* 0x000ef00000000800 */
[----:B------:R-:W4:Y:S01]  /*17f0*/  LDC R7, c[0x0][0xb0c] ;  /* 0x0002c300ff077b82 */ /* 0x000f220000000800 */
[----:B-1----:R-:W-:-:S05]  /*1800*/  IMAD.HI.U32 R4, R103, R4, RZ ;  /* 0x0000000467047227 */ /* 0x002fca00078e00ff */
[----:B------:R-:W-:Y:S01]  /*1810*/  SHF.R.U32.HI R4, RZ, R5, R4 ;  /* 0x00000005ff047219 */ /* 0x000fe20000011604 */
[----:B--2---:R-:W-:Y:S01]  /*1820*/  IMAD.HI.U32 R3, R104, R3, RZ ;  /* 0x0000000368037227 */ /* 0x004fe200078e00ff */
[----:B------:R-:W-:-:S04]  /*1830*/  ISETP.NE.AND P0, PT, R2, 0x1, PT ;  /* 0x000000010200780c */ /* 0x000fc80003f05270 */
[----:B---3--:R-:W-:-:S04]  /*1840*/  SHF.R.U32.HI R3, RZ, R6, R3 ;  /* 0x00000006ff037219 */ /* 0x008fc80000011603 */
[----:B------:R-:W-:Y:S02]  /*1850*/  SEL R3, R104, R3, !P0 ;  /* 0x0000000368037207 */ /* 0x000fe40004000000 */
[----:B----4-:R-:W-:-:S04]  /*1860*/  ISETP.NE.AND P1, PT, R7, 0x1, PT ;  /* 0x000000010700780c */ /* 0x010fc80003f25270 */
[----:B------:R-:W-:-:S05]  /*1870*/  SEL R5, R103, R4, !P1 ;  /* 0x0000000467057207 */ /* 0x000fca0004800000 */
[----:B------:R-:W-:Y:S02]  /*1880*/  IMAD.IADD R4, R3, 0x1, -R5 ;  /* 0x0000000103047824 */ /* 0x000fe400078e0a05 */
[----:B------:R-:W-:Y:S02]  /*1890*/  IMAD.IADD R3, R5, 0x1, -R3 ;  /* 0x0000000105037824 */ /* 0x000fe400078e0a03 */
[----:B------:R-:W-:Y:S02]  /*18a0*/  IMAD R103, R4, R7, R103 ;  /* 0x0000000704677224 */ /* 0x000fe400078e0267 */
[----:B------:R-:W-:Y:S02]  /*18b0*/  IMAD R104, R3, R2, R104 ;  /* 0x0000000203687224 */ /* 0x000fe400078e0268 */
.L_x_20:
[----:B------:R-:W-:Y:S05]  /*18c0*/  BRA.U !UP1, `(.L_x_21) ;  /* 0x00000001090c7547 */ /* 0x000fea000b800000 */
[----:B------:R-:W-:Y:S01]  /*18d0*/  UCGABAR_WAIT ;  /* 0x0000000000007dc7 */ /* 0x000fe20008000000 */
[----:B------:R-:W-:Y:S01]  /*18e0*/  CCTL.IVALL ;  /* 0x00000000ff00798f */ /* 0x000fe20002000000 */
[----:B------:R-:W-:Y:S05]  /*18f0*/  BRA `(.L_x_22) ;  /* 0x0000000000047947 */ /* 0x000fea0003800000 */
.L_x_21:
[----:B------:R-:W-:Y:S06]  /*1900*/  BAR.SYNC.DEFER_BLOCKING 0x0 ;  /* 0x0000000000007b1d */ /* 0x000fec0000010000 */
.L_x_22:
[----:B------:R-:W-:Y:S05]  /*1910*/  BRA.U UP2, `(.L_x_23) ;  /* 0x0000002502307547 */ /* 0x000fea000b800000 */
[----:B------:R-:W1:Y:S01]  /*1920*/  LDCU UR15, c[0x0][0x38c] ;  /* 0x00007180ff0f77ac */ /* 0x000e620008000800 */
[----:B------:R-:W2:Y:S01]  /*1930*/  LDC R8, c[0x0][0x370] ;  /* 0x0000dc00ff087b82 */ /* 0x000ea20000000800 */
[C---:B------:R-:W-:Y:S02]  /*1940*/  IMAD.SHL.U32 R17, R9.reuse, 0x20, RZ ;  /* 0x0000002009117824 */ /* 0x040fe400078e00ff */
[----:B------:R-:W-:Y:S01]  /*1950*/  HFMA2 R15, -RZ, RZ, 0, 5.9604644775390625e-08 ;  /* 0x00000001ff0f7431 */ /* 0x000fe200000001ff */
[----:B------:R-:W-:Y:S01]  /*1960*/  UISETP.NE.AND UP1, UPT, UR10, URZ, UPT ;  /* 0x000000ff0a00728c */ /* 0x000fe2000bf25270 */
[----:B------:R-:W-:Y:S01]  /*1970*/  ISETP.NE.AND P4, PT, R10, RZ, P5 ;  /* 0x000000ff0a00720c */ /* 0x000fe20002f85270 */
[----:B------:R-:W-:Y:S01]  /*1980*/  IMAD.SHL.U32 R16, R9, 0x40, RZ ;  /* 0x0000004009107824 */ /* 0x000fe200078e00ff */
[----:B------:R-:W-:Y:S01]  /*1990*/  CS2R R12, SRZ ;  /* 0x00000000000c7805 */ /* 0x000fe2000001ff00 */
[----:B------:R-:W-:Y:S01]  /*19a0*/  IMAD.MOV.U32 R14, RZ, RZ, RZ ;  /* 0x000000ffff0e7224 */ /* 0x000fe200078e00ff */
[----:B------:R-:W3:Y:S01]  /*19b0*/  LDC R0, c[0x0][0x374] ;  /* 0x0000dd00ff007b82 */ /* 0x000ee20000000800 */
[----:B------:R-:W-:Y:S01]  /*19c0*/  MOV R11, 0x1 ;  /* 0x00000001000b7802 */ /* 0x000fe20000000f00 */
[----:B------:R-:W4:Y:S01]  /*19d0*/  LDCU.64 UR24, c[0x0][0x348] ;  /* 0x00006900ff1877ac */ /* 0x000f220008000a00 */
[----:B------:R-:W-:Y:S01]  /*19e0*/  LOP3.LUT R17, R17, 0x20, RZ, 0xc0, !PT ;  /* 0x0000002011117812 */ /* 0x000fe200078ec0ff */
[----:B------:R-:W-:Y:S01]  /*19f0*/  USEL UR7, UR7, 0x2, UP1 ;  /* 0x0000000207077887 */ /* 0x000fe20008800000 */
[----:B------:R-:W-:Y:S01]  /*1a00*/  UMOV UR13, URZ ;  /* 0x000000ff000d7c82 */ /* 0x000fe20008000000 */
[----:B-1----:R-:W-:-:S04]  /*1a10*/  UIADD3 UR4, UPT, UPT, UR15, 0x3f, URZ ;  /* 0x0000003f0f047890 */ /* 0x002fc8000fffe0ff */
[----:B------:R-:W-:-:S04]  /*1a20*/  USHF.R.S32.HI UR22, URZ, 0x1f, UR4 ;  /* 0x0000001fff167899 */ /* 0x000fc80008011404 */
[----:B------:R-:W-:Y:S02]  /*1a30*/  ULEA.HI UR22, UR22, UR4, URZ, 0x6 ;  /* 0x0000000416167291 */ /* 0x000fe4000f8f30ff */
[----:B------:R-:W-:Y:S02]  /*1a40*/  UIADD3 UR4, UPT, UPT, UR15, -0x1, URZ ;  /* 0xffffffff0f047890 */ /* 0x000fe4000fffe0ff */
[----:B------:R-:W-:Y:S02]  /*1a50*/  USHF.R.S32.HI UR22, URZ, 0x6, UR22 ;  /* 0x00000006ff167899 */ /* 0x000fe40008011416 */
[----:B------:R-:W-:Y:S02]  /*1a60*/  UISETP.GE.U32.AND UP2, UPT, UR4, -0x7f, UPT ;  /* 0xffffff810400788c */ /* 0x000fe4000bf46070 */
[----:B------:R-:W-:Y:S02]  /*1a70*/  UISETP.LT.U32.AND UP0, UPT, UR22, 0x24, UPT ;  /* 0x000000241600788c */ /* 0x000fe4000bf01070 */
[----:B------:R-:W-:-:S02]  /*1a80*/  UIADD3 UR15, UPT, UPT, UR15, 0x7e, URZ ;  /* 0x0000007e0f0f7890 */ /* 0x000fc4000fffe0ff */
[----:B------:R-:W-:-:S04]  /*1a90*/  USEL UR21, UR22, 0x24, UP0 ;  /* 0x0000002416157887 */ /* 0x000fc80008000000 */
[----:B------:R-:W-:Y:S02]  /*1aa0*/  UIADD3 UR6, UPT, UPT, UR21, -0x1, URZ ;  /* 0xffffffff15067890 */ /* 0x000fe4000fffe0ff */
[----:B------:R-:W-:Y:S02]  /*1ab0*/  @UP2 UIADD3 UR6, UPT, UPT, UR21, URZ, URZ ;  /* 0x000000ff15062290 */ /* 0x000fe4000fffe0ff */
[----:B------:R-:W-:Y:S02]  /*1ac0*/  UIADD3 UR14, UPT, UPT, UR22, -UR21, URZ ;  /* 0x80000015160e7290 */ /* 0x000fe4000fffe0ff */
[----:B------:R-:W-:Y:S02]  /*1ad0*/  UIADD3 UR5, UPT, UPT, UR6, 0x1, URZ ;  /* 0x0000000106057890 */ /* 0x000fe4000fffe0ff */
[----:B--2-4-:R-:W-:-:S12]  /*1ae0*/  UIADD3 UR6, UPT, UPT, -UR6, URZ, URZ ;  /* 0x000000ff06067290 */ /* 0x014fd8000fffe1ff */
.L_x_43:
[----:B------:R-:W-:Y:S01]  /*1af0*/  UISETP.NE.AND UP0, UPT, UR37, URZ, UPT ;  /* 0x000000ff2500728c */ /* 0x000fe2000bf05270 */
[----:B------:R-:W1:Y:S08]  /*1b00*/  S2UR UR37, SR_CgaCtaId ;  /* 0x00000000002579c3 */ /* 0x000e700000008800 */
[----:B------:R-:W-:Y:S05]  /*1b10*/  BRA.U UP0, `(.L_x_24) ;  /* 0x0000000100347547 */ /* 0x000fea000b800000 */
[----:B------:R-:W2:Y:S01]  /*1b20*/  S2R R2, SR_CgaCtaId ;  /* 0x0000000000027919 */ /* 0x000ea20000008800 */
[----:B------:R-:W-:-:S04]  /*1b30*/  MOV R3, 0x400 ;  /* 0x0000040000037802 */ /* 0x000fc80000000f00 */
[----:B--2---:R-:W-:Y:S02]  /*1b40*/  LEA R2, R2, R3, 0x18 ;  /* 0x0000000302027211 */ /* 0x004fe400078ec0ff */
[----:B------:R-:W-:-:S03]  /*1b50*/  SHF.L.U32 R3, R11, 0x1f, RZ ;  /* 0x0000001f0b037819 */ /* 0x000fc600000006ff */
[----:B------:R-:W-:-:S04]  /*1b60*/  IMAD R2, R12, 0x8, R2 ;  /* 0x000000080c027824 */ /* 0x000fc800078e0202 */
[----:B------:R-:W2:Y:S02]  /*1b70*/  SYNCS.PHASECHK.TRANS64.TRYWAIT P0, [R2+URZ+0x2d0], R3 ;  /* 0x0002d003020075a7 */ /* 0x000ea400080011ff */
[----:B--2---:R-:W-:Y:S05]  /*1b80*/  @!P0 BRA `(.L_x_25) ;  /* 0x0000009400288947 */ /* 0x004fea0003800000 */
.L_x_147:
[----:B------:R-:W-:Y:S01]  /*1b90*/  VIADD R12, R12, 0x1 ;  /* 0x000000010c0c7836 */ /* 0x000fe20000000000 */
[----:B------:R2:W-:Y:S04]  /*1ba0*/  SYNCS.ARRIVE.TRANS64.A1T0 RZ, [R2+URZ+0x2c0], RZ ;  /* 0x0002c0ff02ff79a7 */ /* 0x0005e800081000ff */
[----:B------:R-:W-:-:S04]  /*1bb0*/  ISETP.NE.AND P0, PT, R12, 0x2, PT ;  /* 0x000000020c00780c */ /* 0x000fc80003f05270 */
[----:B------:R-:W-:Y:S02]  /*1bc0*/  SEL R12, R12, RZ, P0 ;  /* 0x000000ff0c0c7207 */ /* 0x000fe40000000000 */
[----:B--2---:R-:W-:-:S04]  /*1bd0*/  SEL R2, RZ, 0x1, P0 ;  /* 0x00000001ff027807 */ /* 0x004fc80000000000 */
[----:B------:R-:W-:-:S07]  /*1be0*/  LOP3.LUT R11, R11, R2, RZ, 0x3c, !PT ;  /* 0x000000020b0b7212 */ /* 0x000fce00078e3cff */
.L_x_24:
[----:B------:R-:W-:Y:S01]  /*1bf0*/  UMOV UR4, 0x400 ;  /* 0x0000040000047882 */ /* 0x000fe20000000000 */
[----:B------:R-:W-:Y:S01]  /*1c00*/  SHF.L.U32 R2, R15, 0x1f, RZ ;  /* 0x0000001f0f027819 */ /* 0x000fe200000006ff */
[----:B-1----:R-:W-:Y:S01]  /*1c10*/  ULEA UR4, UR37, UR4, 0x18 ;  /* 0x0000000425047291 */ /* 0x002fe2000f8ec0ff */
[----:B------:R-:W-:Y:S01]  /*1c20*/  R2UR UR35, R16 ;  /* 0x00000000102372ca */ /* 0x000fe200000e0000 */
[----:B------:R-:W-:Y:S01]  /*1c30*/  UISETP.GE.U32.AND UP0, UPT, UR15, 0x7f, UPT ;  /* 0x0000007f0f00788c */ /* 0x000fe2000bf06070 */
[----:B------:R-:W-:Y:S01]  /*1c40*/  R2UR UR11, R17 ;  /* 0x00000000110b72ca */ /* 0x000fe200000e0000 */
[----:B------:R-:W-:Y:S01]  /*1c50*/  ULEA UR8, UR13, UR4, 0x3 ;  /* 0x000000040d087291 */ /* 0x000fe2000f8e18ff */
[----:B------:R-:W-:-:S08]  /*1c60*/  UMOV UR23, URZ ;  /* 0x000000ff00177c82 */ /* 0x000fd00008000000 */
[----:B------:R1:W2:Y:S01]  /*1c70*/  SYNCS.PHASECHK.TRANS64.TRYWAIT P0, [UR8+0x120], R2 ;  /* 0x00012002ff0075a7 */ /* 0x0002a20008001108 */
[----:B------:R-:W-:-:S13]  /*1c80*/  R2UR UR8, R104 ;  /* 0x00000000680872ca */ /* 0x000fda00000e0000 */
[----:B------:R-:W-:Y:S01]  /*1c90*/  ULEA UR11, UR8, UR11, 0x6 ;  /* 0x0000000b080b7291 */ /* 0x000fe2000f8e30ff */
[----:B-1----:R-:W-:-:S05]  /*1ca0*/  LEA.HI R2, R103, R103, RZ, 0x1 ;  /* 0x0000006767027211 */ /* 0x002fca00078f08ff */
[----:B------:R-:W-:-:S05]  /*1cb0*/  IMAD.SHL.U32 R2, R2, 0x40, RZ ;  /* 0x0000004002027824 */ /* 0x000fca00078e00ff */
[----:B------:R-:W-:-:S04]  /*1cc0*/  LOP3.LUT R2, R2, 0xffffff80, RZ, 0xc0, !PT ;  /* 0xffffff8002027812 */ /* 0x000fc800078ec0ff */
[----:B------:R-:W-:-:S13]  /*1cd0*/  R2UR UR9, R2 ;  /* 0x00000000020972ca */ /* 0x000fda00000e0000 */
[----:B------:R-:W-:Y:S01]  /*1ce0*/  ULOP3.LUT UR35, UR9, 0x40, UR35, 0xf8, !UPT ;  /* 0x0000004009237892 */ /* 0x000fe2000f8ef823 */
[----:B------:R-:W-:Y:S11]  /*1cf0*/  BRA.U !UP0, `(.L_x_26) ;  /* 0x0000000108c07547 */ /* 0x000ff6000b800000 */
[----:B------:R-:W-:Y:S01]  /*1d00*/  UMOV UR16, UR6 ;  /* 0x0000000600107c82 */ /* 0x000fe20008000000 */
[----:B------:R-:W-:Y:S01]  /*1d10*/  UMOV UR17, UR13 ;  /* 0x0000000d00117c82 */ /* 0x000fe20008000000 */
[----:B------:R-:W-:-:S05]  /*1d20*/  UMOV UR34, URZ ;  /* 0x000000ff00227c82 */ /* 0x000fca0008000000 */
.L_x_32:
[----:B------:R-:W-:Y:S01]  /*1d30*/  ULEA UR33, UR17, UR4, 0x3 ;  /* 0x0000000411217291 */ /* 0x000fe2000f8e18ff */
[----:B------:R-:W-:Y:S01]  /*1d40*/  @P5 MOV R3, 0x3000 ;  /* 0x0000300000035802 */ /* 0x000fe20000000f00 */
[----:B-12-4-:R-:W-:Y:S10]  /*1d50*/  @P0 BRA `(.L_x_27) ;  /* 0x00000000000c0947 */ /* 0x016ff40003800000 */
[----:B------:R-:W-:-:S04]  /*1d60*/  SHF.L.U32 R4, R15, 0x1f, RZ ;  /* 0x0000001f0f047819 */ /* 0x000fc800000006ff */
[----:B------:R-:W1:Y:S02]  /*1d70*/  SYNCS.PHASECHK.TRANS64.TRYWAIT P0, [UR33+0x120], R4 ;  /* 0x00012004ff0075a7 */ /* 0x000e640008001121 */
[----:B-1----:R-:W-:Y:S05]  /*1d80*/  @!P0 BRA `(.L_x_28) ;  /* 0x0000009000bc8947 */ /* 0x002fea0003800000 */
.L_x_27:
[----:B------:R2:W-:Y:S01]  /*1d90*/  @P5 SYNCS.ARRIVE.TRANS64 RZ, [UR33], R3 ;  /* 0x00000003ffff59a7 */ /* 0x0005e20008000021 */
[----:B------:R-:W-:Y:S02]  /*1da0*/  ULOP3.LUT UR8, UR7, 0x2, URZ, 0xfc, !UPT ;  /* 0x0000000207087892 */ /* 0x000fe4000f8efcff */
[----:B------:R-:W-:Y:S02]  /*1db0*/  UIADD3 UR16, UPT, UPT, UR16, 0x1, URZ ;  /* 0x0000000110107890 */ /* 0x000fe4000fffe0ff */
[----:B------:R-:W-:Y:S02]  /*1dc0*/  UISETP.NE.AND UP0, UPT, UR8, 0x2, UPT ;  /* 0x000000020800788c */ /* 0x000fe4000bf05270 */
[----:B------:R-:W-:-:S07]  /*1dd0*/  UISETP.NE.AND UP2, UPT, UR16, 0x1, UPT ;  /* 0x000000011000788c */ /* 0x000fce000bf45270 */
[----:B------:R-:W-:Y:S05]  /*1de0*/  BRA.U UP0, `(.L_x_29) ;  /* 0x0000000100047547 */ /* 0x000fea000b800000 */
[----:B------:R-:W-:Y:S05]  /*1df0*/  BPT.TRAP 0x1 ;  /* 0x000000040000795c */ /* 0x000fea0000300000 */
.L_x_29:
[----:B------:R-:W-:Y:S04]  /*1e00*/  BSSY.RECONVERGENT B0, `(.L_x_30) ;  /* 0x0000003000007945 */ /* 0x000fe80003800200 */
[----:B------:R-:W-:Y:S05]  /*1e10*/  @!P4 BRA `(.L_x_31) ;  /* 0x000000000004c947 */ /* 0x000fea0003800000 */
[----:B------:R-:W-:Y:S05]  /*1e20*/  BPT.TRAP 0x1 ;  /* 0x000000040000795c */ /* 0x000fea0000300000 */
.L_x_31:
[----:B------:R-:W-:Y:S05]  /*1e30*/  BSYNC.RECONVERGENT B0 ;  /* 0x0000000000007941 */ /* 0x000fea0003800200 */
.L_x_30:
[----:B------:R-:W-:Y:S02]  /*1e40*/  UIADD3 UR13, UPT, UPT, UR17, 0x1, URZ ;  /* 0x00000001110d7890 */ /* 0x000fe4000fffe0ff */
[----:B------:R-:W-:Y:S02]  /*1e50*/  ULEA UR32, UR17, UR4, 0xc ;  /* 0x0000000411207291 */ /* 0x000fe4000f8e60ff */
[----:B------:R-:W-:Y:S02]  /*1e60*/  UISETP.NE.AND UP0, UPT, UR13, 0x24, UPT ;  /* 0x000000240d00788c */ /* 0x000fe4000bf05270 */
[----:B------:R-:W-:Y:S02]  /*1e70*/  UIADD3 UR28, UP1, UPT, UR24, 0x80, URZ ;  /* 0x00000080181c7890 */ /* 0x000fe4000ff3e0ff */
[----:B------:R-:W-:Y:S02]  /*1e80*/  USEL UR9, URZ, 0x1, UP0 ;  /* 0x00000001ff097887 */ /* 0x000fe40008000000 */
[----:B------:R-:W-:-:S02]  /*1e90*/  USEL UR13, UR13, URZ, UP0 ;  /* 0x000000ff0d0d7287 */ /* 0x000fc40008000000 */
[----:B------:R-:W-:Y:S02]  /*1ea0*/  UIADD3 UR26, UP0, UPT, UR24, 0x180, URZ ;  /* 0x00000180181a7890 */ /* 0x000fe4000ff1e0ff */
[----:B------:R-:W-:Y:S01]  /*1eb0*/  ULEA UR8, UR13, UR4, 0x3 ;  /* 0x000000040d087291 */ /* 0x000fe2000f8e18ff */
[----:B------:R-:W-:Y:S01]  /*1ec0*/  LOP3.LUT R15, R15, UR9, RZ, 0x3c, !PT ;  /* 0x000000090f0f7c12 */ /* 0x000fe2000f8e3cff */
[----:B------:R-:W-:Y:S02]  /*1ed0*/  ULOP3.LUT UR33, UR33, 0xfefffff8, URZ, 0xc0, !UPT ;  /* 0xfefffff821217892 */ /* 0x000fe4000f8ec0ff */
[----:B------:R-:W-:Y:S01]  /*1ee0*/  UIADD3.X UR29, UPT, UPT, URZ, UR25, URZ, UP1, !UPT ;  /* 0x00000019ff1d7290 */ /* 0x000fe20008ffe4ff */
[----:B-1----:R-:W-:Y:S01]  /*1ef0*/  SHF.L.U32 R2, R15, 0x1f, RZ ;  /* 0x0000001f0f027819 */ /* 0x002fe200000006ff */
[----:B------:R-:W-:Y:S02]  /*1f00*/  UIADD3 UR32, UPT, UPT, UR32, 0x2600, URZ ;  /* 0x0000260020207890 */ /* 0x000fe4000fffe0ff */
[----:B------:R-:W-:Y:S01]  /*1f10*/  UIADD3.X UR27, UPT, UPT, URZ, UR25, URZ, UP0, !UPT ;  /* 0x00000019ff1b7290 */ /* 0x000fe200087fe4ff */
[----:B------:R1:W4:Y:S01]  /*1f20*/  SYNCS.PHASECHK.TRANS64.TRYWAIT P0, [UR8+0x120], R2 ;  /* 0x00012002ff0075a7 */ /* 0x0003220008001108 */
[----:B------:R-:W-:Y:S01]  /*1f30*/  ULEA UR8, UR17, UR4, 0xb ;  /* 0x0000000411087291 */ /* 0x000fe2000f8e58ff */
[----:B------:R-:W-:Y:S01]  /*1f40*/  UMOV UR18, 0x0 ;  /* 0x0000000000127882 */ /* 0x000fe20000000000 */
[----:B------:R-:W-:-:S02]  /*1f50*/  UMOV UR19, 0x10000000 ;  /* 0x1000000000137882 */ /* 0x000fc40000000000 */
[----:B------:R-:W-:Y:S01]  /*1f60*/  UIADD3 UR8, UPT, UPT, UR8, 0x26600, URZ ;  /* 0x0002660008087890 */ /* 0x000fe2000fffe0ff */
[----:B------:R2:W-:Y:S01]  /*1f70*/  UTMALDG.3D.2CTA [UR32], [UR28], desc[UR18] ;  /* 0x000012201c0075b4 */ /* 0x0005e20008211000 */
[----:B------:R-:W-:Y:S01]  /*1f80*/  UMOV UR10, UR34 ;  /* 0x00000022000a7c82 */ /* 0x000fe20008000000 */
[----:B------:R-:W-:Y:S01]  /*1f90*/  UMOV UR12, UR36 ;  /* 0x00000024000c7c82 */ /* 0x000fe20008000000 */
[----:B------:R-:W-:Y:S01]  /*1fa0*/  UMOV UR9, UR33 ;  /* 0x0000002100097c82 */ /* 0x000fe20008000000 */
[----:B------:R-:W-:Y:S01]  /*1fb0*/  UMOV UR23, UR5 ;  /* 0x0000000500177c82 */ /* 0x000fe20008000000 */
[----:B------:R-:W-:-:S03]  /*1fc0*/  UMOV UR17, UR13 ;  /* 0x0000000d00117c82 */ /* 0x000fc60008000000 */
[----:B------:R1:W-:Y:S01]  /*1fd0*/  UTMALDG.3D.2CTA [UR8], [UR26], desc[UR18] ;  /* 0x000012081a0075b4 */ /* 0x0003e20008211000 */
[----:B--2---:R-:W-:Y:S01]  /*1fe0*/  UIADD3 UR34, UPT, UPT, UR34, 0x40, URZ ;  /* 0x0000004022227890 */ /* 0x004fe2000fffe0ff */
[----:B------:R-:W-:Y:S11]  /*1ff0*/  BRA.U UP2, `(.L_x_32) ;  /* 0xfffffffd024c7547 */ /* 0x000ff6000b83ffff */
.L_x_26:
[----:B--2-4-:R-:W-:Y:S01]  /*2000*/  PLOP3.LUT P0, PT, PT, PT, UP5, 0x80, 0x8 ;  /* 0x000000000008781c */ /* 0x014fe20003f0f058 */
[----:B-1----:R-:W-:Y:S01]  /*2010*/  ULEA UR8, UR13, UR4, 0x3 ;  /* 0x000000040d087291 */ /* 0x002fe2000f8e18ff */
[----:B------:R-:W-:Y:S01]  /*2020*/  SHF.L.U32 R2, R15, 0x1f, RZ ;  /* 0x0000001f0f027819 */ /* 0x000fe200000006ff */
[----:B------:R-:W-:-:S10]  /*2030*/  UISETP.GT.AND UP0, UPT, UR22, UR21, UPT ;  /* 0x000000151600728c */ /* 0x000fd4000bf04270 */
[----:B------:R-:W-:Y:S01]  /*2040*/  @!P0 SYNCS.ARRIVE.TRANS64.A1T0 RZ, [UR4+0x258], RZ ;  /* 0x000258ffffff89a7 */ /* 0x000fe20008100004 */
[----:B------:R1:W2:Y:S01]  /*2050*/  SYNCS.PHASECHK.TRANS64.TRYWAIT P0, [UR8+0x120], R2 ;  /* 0x00012002ff0075a7 */ /* 0x0002a20008001108 */
[----:B------:R-:W-:Y:S05]  /*2060*/  BRA.U !UP0, `(.L_x_33) ;  /* 0x0000000108c07547 */ /* 0x000fea000b800000 */
[----:B------:R-:W-:Y:S01]  /*2070*/  UIADD3 UR26, UPT, UPT, UR14, UR23, URZ ;  /* 0x000000170e1a7290 */ /* 0x000fe2000fffe0ff */
[----:B------:R-:W-:-:S11]  /*2080*/  UMOV UR27, UR13 ;  /* 0x0000000d001b7c82 */ /* 0x000fd60008000000 */
.L_x_39:
[----:B------:R-:W-:Y:S01]  /*2090*/  ULEA UR17, UR27, UR4, 0x3 ;  /* 0x000000041b117291 */ /* 0x000fe2000f8e18ff */
[----:B--2---:R-:W-:Y:S01]  /*20a0*/  @P5 MOV R3, 0x3000 ;  /* 0x0000300000035802 */ /* 0x004fe20000000f00 */
[----:B-12---:R-:W-:Y:S10]  /*20b0*/  @P0 BRA `(.L_x_34) ;  /* 0x00000000000c0947 */ /* 0x006ff40003800000 */
[----:B------:R-:W-:-:S04]  /*20c0*/  SHF.L.U32 R4, R15, 0x1f, RZ ;  /* 0x0000001f0f047819 */ /* 0x000fc800000006ff */
[----:B------:R-:W2:Y:S02]  /*20d0*/  SYNCS.PHASECHK.TRANS64.TRYWAIT P0, [UR17+0x120], R4 ;  /* 0x00012004ff0075a7 */ /* 0x000ea40008001111 */
[----:B--2---:R-:W-:Y:S05]  /*20e0*/  @!P0 BRA `(.L_x_35) ;  /* 0x0000008c00fc8947 */ /* 0x004fea0003800000 */
.L_x_34:
[----:B------:R2:W-:Y:S01]  /*20f0*/  @P5 SYNCS.ARRIVE.TRANS64 RZ, [UR17], R3 ;  /* 0x00000003ffff59a7 */ /* 0x0005e20008000011 */
[----:B------:R-:W-:-:S04]  /*2100*/  ULOP3.LUT UR8, UR7, 0x2, URZ, 0xfc, !UPT ;  /* 0x0000000207087892 */ /* 0x000fc8000f8efcff */
[----:B------:R-:W-:-:S09]  /*2110*/  UISETP.NE.AND UP0, UPT, UR8, 0x2, UPT ;  /* 0x000000020800788c */ /* 0x000fd2000bf05270 */
[----:B------:R-:W-:Y:S05]  /*2120*/  BRA.U UP0, `(.L_x_36) ;  /* 0x0000000100047547 */ /* 0x000fea000b800000 */
[----:B------:R-:W-:Y:S05]  /*2130*/  BPT.TRAP 0x1 ;  /* 0x000000040000795c */ /* 0x000fea0000300000 */
.L_x_36:
[----:B------:R-:W-:Y:S04]  /*2140*/  BSSY.RECONVERGENT B0, `(.L_x_37) ;  /* 0x0000003000007945 */ /* 0x000fe80003800200 */
[----:B------:R-:W-:Y:S05]  /*2150*/  @!P4 BRA `(.L_x_38) ;  /* 0x000000000004c947 */ /* 0x000fea0003800000 */
[----:B------:R-:W-:Y:S05]  /*2160*/  BPT.TRAP 0x1 ;  /* 0x000000040000795c */ /* 0x000fea0000300000 */
.L_x_38:
[----:B------:R-:W-:Y:S05]  /*2170*/  BSYNC.RECONVERGENT B0 ;  /* 0x0000000000007941 */ /* 0x000fea0003800200 */
.L_x_37:
        /* <DEDUP_REMOVED lines=9> */
[----:B------:R-:W-:Y:S02]  /*2210*/  USHF.L.U32 UR18, UR23, 0x6, URZ ;  /* 0x0000000617127899 */ /* 0x000fe400080006ff */
[----:B------:R-:W-:Y:S01]  /*2220*/  ULOP3.LUT UR17, UR17, 0xfefffff8, URZ, 0xc0, !UPT ;  /* 0xfefffff811117892 */ /* 0x000fe2000f8ec0ff */
[----:B-1----:R-:W-:Y:S01]  /*2230*/  SHF.L.U32 R2, R15, 0x1f, RZ ;  /* 0x0000001f0f027819 */ /* 0x002fe200000006ff */
[----:B------:R-:W-:Y:S02]  /*2240*/  UIADD3 UR16, UPT, UPT, UR16, 0x2600, URZ ;  /* 0x0000260010107890 */ /* 0x000fe4000fffe0ff */
[----:B------:R-:W-:Y:S01]  /*2250*/  UIADD3.X UR33, UPT, UPT, URZ, UR25, URZ, UP1, !UPT ;  /* 0x00000019ff217290 */ /* 0x000fe20008ffe4ff */
[----:B------:R4:W1:Y:S01]  /*2260*/  SYNCS.PHASECHK.TRANS64.TRYWAIT P0, [UR8+0x120], R2 ;  /* 0x00012002ff0075a7 */ /* 0x0008620008001108 */
[----:B------:R-:W-:-:S02]  /*2270*/  ULEA UR8, UR27, UR4, 0xb ;  /* 0x000000041b087291 */ /* 0x000fc4000f8e58ff */
[----:B------:R-:W-:Y:S02]  /*2280*/  UIADD3.X UR31, UPT, UPT, URZ, UR25, URZ, UP0, !UPT ;  /* 0x00000019ff1f7290 */ /* 0x000fe400087fe4ff */
[----:B------:R-:W-:Y:S01]  /*2290*/  UIADD3 UR8, UPT, UPT, UR8, 0x26600, URZ ;  /* 0x0002660008087890 */ /* 0x000fe2000fffe0ff */
[----:B------:R-:W-:Y:S01]  /*22a0*/  UMOV UR28, 0x0 ;  /* 0x00000000001c7882 */ /* 0x000fe20000000000 */
[----:B------:R-:W-:Y:S01]  /*22b0*/  UMOV UR29, 0x10000000 ;  /* 0x10000000001d7882 */ /* 0x000fe20000000000 */
[----:B------:R-:W-:Y:S01]  /*22c0*/  UMOV UR19, UR35 ;  /* 0x0000002300137c82 */ /* 0x000fe20008000000 */
[----:B------:R-:W-:Y:S01]  /*22d0*/  UMOV UR20, UR36 ;  /* 0x0000002400147c82 */ /* 0x000fe20008000000 */
[----:B------:R-:W-:Y:S01]  /*22e0*/  UMOV UR12, UR36 ;  /* 0x00000024000c7c82 */ /* 0x000fe20008000000 */
[----:B------:R-:W-:Y:S01]  /*22f0*/  UMOV UR9, UR17 ;  /* 0x0000001100097c82 */ /* 0x000fe20008000000 */
[----:B------:R-:W-:Y:S01]  /*2300*/  UMOV UR10, UR18 ;  /* 0x00000012000a7c82 */ /* 0x000fe20008000000 */
[----:B------:R4:W-:Y:S01]  /*2310*/  UTMALDG.3D.2CTA [UR16], [UR32], desc[UR28] ;  /* 0x00001c10200075b4 */ /* 0x0009e20008211000 */
[----:B------:R-:W-:Y:S01]  /*2320*/  UIADD3 UR23, UPT, UPT, UR23, 0x1, URZ ;  /* 0x0000000117177890 */ /* 0x000fe2000fffe0ff */
[----:B------:R-:W-:-:S03]  /*2330*/  UMOV UR27, UR13 ;  /* 0x0000000d001b7c82 */ /* 0x000fc60008000000 */
[----:B------:R-:W-:Y:S01]  /*2340*/  UISETP.NE.AND UP0, UPT, UR23, UR26, UPT ;  /* 0x0000001a1700728c */ /* 0x000fe2000bf05270 */
[----:B------:R4:W-:Y:S08]  /*2350*/  UTMALDG.3D.2CTA [UR8], [UR30], desc[UR28] ;  /* 0x00001c081e0075b4 */ /* 0x0009f00008211000 */
[----:B----4-:R-:W-:Y:S05]  /*2360*/  BRA.U UP0, `(.L_x_39) ;  /* 0xfffffffd00487547 */ /* 0x010fea000b83ffff */
.L_x_33:
[C---:B-1----:R-:W-:Y:S01]  /*2370*/  LEA R2, R14.reuse, UR4, 0x3 ;  /* 0x000000040e027c11 */ /* 0x042fe2000f8e18ff */
[----:B------:R-:W-:Y:S01]  /*2380*/  NOP ;  /* 0x0000000000007918 */ /* 0x000fe20000000000 */
[----:B--2---:R-:W-:Y:S02]  /*2390*/  SHF.L.U32 R3, R13, 0x1f, RZ ;  /* 0x0000001f0d037819 */ /* 0x004fe400000006ff */
[----:B------:R-:W-:Y:S02]  /*23a0*/  LEA R4, R14, UR4, 0x4 ;  /* 0x000000040e047c11 */ /* 0x000fe4000f8e20ff */
[----:B------:R-:W1:Y:S02]  /*23b0*/  SYNCS.PHASECHK.TRANS64.TRYWAIT P0, [R2+URZ+0x260], R3 ;  /* 0x00026003020075a7 */ /* 0x000e6400080011ff */
[----:B-1----:R-:W-:Y:S05]  /*23c0*/  @!P0 BRA `(.L_x_40) ;  /* 0x0000008c005c8947 */ /* 0x002fea0003800000 */
.L_x_150:
[----:B------:R-:W2:Y:S01]  /*23d0*/  LDS.128 R4, [R4+0x2f0] ;  /* 0x0002f00004047984 */ /* 0x000ea20000000c00 */
[----:B------:R-:W-:Y:S01]  /*23e0*/  ISETP.GE.AND P0, PT, R63, 0x1, PT ;  /* 0x000000013f00780c */ /* 0x000fe20003f06270 */
[----:B-1----:R-:W-:Y:S01]  /*23f0*/  VIADD R2, R2, 0x270 ;  /* 0x0000027002027836 */ /* 0x002fe20000000000 */
[----:B------:R-:W-:Y:S01]  /*2400*/  @!PT LDS RZ, [RZ] ;  /* 0x00000000fffff984 */ /* 0x000fe20000000800 */
[----:B------:R-:W-:Y:S01]  /*2410*/  @!PT LDS RZ, [RZ] ;  /* 0x00000000fffff984 */ /* 0x000fe20000000800 */
[----:B------:R-:W-:Y:S01]  /*2420*/  @!PT LDS RZ, [RZ] ;  /* 0x00000000fffff984 */ /* 0x000fe20000000800 */
[----:B------:R-:W-:Y:S01]  /*2430*/  @!PT LDS RZ, [RZ] ;  /* 0x00000000fffff984 */ /* 0x000fe20000000800 */
[----:B------:R1:W-:Y:S06]  /*2440*/  MEMBAR.ALL.CTA ;  /* 0x0000000000007992 */ /* 0x0003ec0000008000 */
[----:B-1----:R-:W1:Y:S01]  /*2450*/  FENCE.VIEW.ASYNC.S ;  /* 0x00000000000073c6 */ /* 0x002e620000000000 */
[----:B------:R-:W-:-:S04]  /*2460*/  PRMT R2, RZ, 0x654, R2 ;  /* 0x00000654ff027816 */ /* 0x000fc80000000002 */
[----:B-1----:R1:W-:Y:S01]  /*2470*/  SYNCS.ARRIVE.TRANS64.RED.A1T0 RZ, [R2+URZ], RZ ;  /* 0x000000ff02ff79a7 */ /* 0x0023e200081004ff */
[----:B--2---:R-:W-:-:S13]  /*2480*/  LOP3.LUT P2, RZ, R6, 0x1, RZ, 0xc0, !PT ;  /* 0x0000000106ff7812 */ /* 0x004fda000784c0ff */
[----:B------:R-:W-:Y:S01]  /*2490*/  @P2 SHF.R.U32.HI R3, RZ, 0x10, R5 ;  /* 0x00000010ff032819 */ /* 0x000fe20000011605 */
[----:B------:R-:W-:Y:S01]  /*24a0*/  VOTEU.ANY UP0, P2 ;  /* 0x0000000000ff7886 */ /* 0x000fe20001000100 */
[----:B------:R-:W-:Y:S02]  /*24b0*/  @P2 MOV R10, R4 ;  /* 0x00000004000a2202 */ /* 0x000fe40000000f00 */
[----:B------:R-:W-:Y:S02]  /*24c0*/  @P2 R2UR.BROADCAST UR8, R3 ;  /* 0x00000000030822ca */ /* 0x000fe400008e0000 */
[----:B------:R-:W-:-:S11]  /*24d0*/  @P2 LOP3.LUT R9, R5, 0xffff, RZ, 0xc0, !PT ;  /* 0x0000ffff05092812 */ /* 0x000fd600078ec0ff */
[----:B------:R-:W-:Y:S01]  /*24e0*/  @UP0 UMOV UR36, UR8 ;  /* 0x0000000800240c82 */ /* 0x000fe20008000000 */
[----:B-1----:R-:W-:Y:S05]  /*24f0*/  @!P0 BRA `(.L_x_41) ;  /* 0x0000000000b88947 */ /* 0x002fea0003800000 */
[----:B------:R-:W3:Y:S01]  /*2500*/  LDC.64 R4, c[0x0][0xb18] ;  /* 0x0002c600ff047b82 */ /* 0x000ee20000000a00 */
[----:B------:R-:W-:-:S07]  /*2510*/  ISETP.NE.AND P3, PT, R63, 0x1, PT ;  /* 0x000000013f00780c */ /* 0x000fce0003f65270 */
[----:B------:R-:W1:Y:S08]  /*2520*/  LDC.64 R6, c[0x0][0xb10] ;  /* 0x0002c400ff067b82 */ /* 0x000e700000000a00 */
[----:B------:R-:W2:Y:S08]  /*2530*/  LDC R18, c[0x0][0xb20] ;  /* 0x0002c800ff127b82 */ /* 0x000eb00000000800 */
[----:B------:R-:W4:Y:S01]  /*2540*/  LDC R19, c[0x0][0xb0c] ;  /* 0x0002c300ff137b82 */ /* 0x000f220000000800 */
[----:B---3--:R-:W-:Y:S01]  /*2550*/  IMAD.HI.U32 R21, R0, R5, RZ ;  /* 0x0000000500157227 */ /* 0x008fe200078e00ff */
[----:B------:R-:W-:-:S03]  /*2560*/  ISETP.NE.AND P0, PT, R4, 0x1, PT ;  /* 0x000000010400780c */ /* 0x000fc60003f05270 */
[----:B------:R-:W-:-:S03]  /*2570*/  IMAD.HI.U32 R5, R9, R5, RZ ;  /* 0x0000000509057227 */ /* 0x000fc600078e00ff */
[----:B------:R-:W3:Y:S01]  /*2580*/  LDC.64 R2, c[0x0][0xb28] ;  /* 0x0002ca00ff027b82 */ /* 0x000ee20000000a00 */
[----:B-1----:R-:W-:-:S04]  /*2590*/  IMAD.HI.U32 R22, R8, R6, RZ ;  /* 0x0000000608167227 */ /* 0x002fc800078e00ff */
[----:B------:R-:W-:Y:S01]  /*25a0*/  IMAD.HI.U32 R23, R10, R6, RZ ;  /* 0x000000060a177227 */ /* 0x000fe200078e00ff */
[----:B------:R-:W-:Y:S02]  /*25b0*/  SHF.R.U32.HI R22, RZ, R7, R22 ;  /* 0x00000007ff167219 */ /* 0x000fe40000011616 */
[-C--:B--2---:R-:W-:Y:S02]  /*25c0*/  SHF.R.U32.HI R21, RZ, R18.reuse, R21 ;  /* 0x00000012ff157219 */ /* 0x084fe40000011615 */
[----:B------:R-:W-:Y:S02]  /*25d0*/  SHF.R.U32.HI R5, RZ, R18, R5 ;  /* 0x00000012ff057219 */ /* 0x000fe40000011605 */
[----:B------:R-:W-:Y:S02]  /*25e0*/  SEL R21, R0, R21, !P0 ;  /* 0x0000001500157207 */ /* 0x000fe40004000000 */
[----:B------:R-:W-:Y:S02]  /*25f0*/  SHF.R.U32.HI R23, RZ, R7, R23 ;  /* 0x00000007ff177219 */ /* 0x000fe40000011617 */
[----:B----4-:R-:W-:-:S02]  /*2600*/  ISETP.NE.AND P1, PT, R19, 0x1, PT ;  /* 0x000000011300780c */ /* 0x010fc40003f25270 */
[----:B------:R-:W-:Y:S02]  /*2610*/  SEL R5, R9, R5, !P0 ;  /* 0x0000000509057207 */ /* 0x000fe40004000000 */
[----:B------:R-:W-:Y:S02]  /*2620*/  SEL R22, R8, R22, !P1 ;  /* 0x0000001608167207 */ /* 0x000fe40004800000 */
[----:B------:R-:W-:Y:S01]  /*2630*/  SEL R23, R10, R23, !P1 ;  /* 0x000000170a177207 */ /* 0x000fe20004800000 */
[----:B---3--:R-:W-:-:S04]  /*2640*/  IMAD.HI.U32 R20, R21, R2, RZ ;  /* 0x0000000215147227 */ /* 0x008fc800078e00ff */
        /* <DEDUP_REMOVED lines=10> */
[----:B------:R-:W-:-:S04]  /*26f0*/  @!P0 IMAD.HI.U32 R7, R23, R2, RZ ;  /* 0x0000000217078227 */ /* 0x000fc800078e00ff */
[----:B------:R-:W-:Y:S01]  /*2700*/  IMAD.MOV R2, RZ, RZ, -R6 ;  /* 0x000000ffff027224 */ /* 0x000fe200078e0a06 */
[----:B------:R-:W-:Y:S02]  /*2710*/  @!P0 SHF.R.U32.HI R3, RZ, R3, R7 ;  /* 0x00000003ff038219 */ /* 0x000fe40000011607 */
[----:B------:R-:W-:Y:S01]  /*2720*/  IADD3 R7, PT, PT, -R5, RZ, RZ ;  /* 0x000000ff05077210 */ /* 0x000fe20007ffe1ff */
[----:B------:R-:W-:Y:S01]  /*2730*/  IMAD R2, R63, R2, R5 ;  /* 0x000000023f027224 */ /* 0x000fe200078e0205 */
        /* <DEDUP_REMOVED lines=10> */
.L_x_41:
[----:B------:R-:W1:Y:S02]  /*27e0*/  LDCU UR8, c[0x0][0xb30] ;  /* 0x00016600ff0877ac */ /* 0x000e640008000800 */
[----:B-1----:R-:W-:-:S09]  /*27f0*/  UISETP.NE.AND UP0, UPT, UR8, 0x1, UPT ;  /* 0x000000010800788c */ /* 0x002fd2000bf05270 */
[----:B------:R-:W-:Y:S05]  /*2800*/  BRA.U UP0, `(.L_x_42) ;  /* 0x0000000100407547 */ /* 0x000fea000b800000 */
[----:B------:R-:W1:Y:S08]  /*2810*/  LDC.64 R4, c[0x0][0xb10] ;  /* 0x0002c400ff047b82 */ /* 0x000e700000000a00 */
[----:B------:R-:W2:Y:S08]  /*2820*/  LDC.64 R2, c[0x0][0xb18] ;  /* 0x0002c600ff027b82 */ /* 0x000eb00000000a00 */
[----:B------:R-:W4:Y:S08]  /*2830*/  LDC R6, c[0x0][0xb20] ;  /* 0x0002c800ff067b82 */ /* 0x000f300000000800 */
[----:B------:R-:W3:Y:S01]  /*2840*/  LDC R7, c[0x0][0xb0c] ;  /* 0x0002c300ff077b82 */ /* 0x000ee20000000800 */
[----:B-1----:R-:W-:-:S05]  /*2850*/  IMAD.HI.U32 R4, R10, R4, RZ ;  /* 0x000000040a047227 */ /* 0x002fca00078e00ff */
[----:B------:R-:W-:Y:S01]  /*2860*/  SHF.R.U32.HI R4, RZ, R5, R4 ;  /* 0x00000005ff047219 */ /* 0x000fe20000011604 */
[----:B--2---:R-:W-:Y:S01]  /*2870*/  IMAD.HI.U32 R3, R9, R3, RZ ;  /* 0x0000000309037227 */ /* 0x004fe200078e00ff */
[----:B------:R-:W-:-:S04]  /*2880*/  ISETP.NE.AND P0, PT, R2, 0x1, PT ;  /* 0x000000010200780c */ /* 0x000fc80003f05270 */
[----:B----4-:R-:W-:-:S04]  /*2890*/  SHF.R.U32.HI R3, RZ, R6, R3 ;  /* 0x00000006ff037219 */ /* 0x010fc80000011603 */
[----:B------:R-:W-:Y:S02]  /*28a0*/  SEL R3, R9, R3, !P0 ;  /* 0x0000000309037207 */ /* 0x000fe40004000000 */
[----:B---3--:R-:W-:-:S04]  /*28b0*/  ISETP.NE.AND P1, PT, R7, 0x1, PT ;  /* 0x000000010700780c */ /* 0x008fc80003f25270 */
[----:B------:R-:W-:-:S05]  /*28c0*/  SEL R4, R10, R4, !P1 ;  /* 0x000000040a047207 */ /* 0x000fca0004800000 */
[----:B------:R-:W-:Y:S02]  /*28d0*/  IMAD.IADD R5, R3, 0x1, -R4 ;  /* 0x0000000103057824 */ /* 0x000fe400078e0a04 */
[----:B------:R-:W-:Y:S02]  /*28e0*/  IMAD.IADD R3, R4, 0x1, -R3 ;  /* 0x0000000104037824 */ /* 0x000fe400078e0a03 */
[----:B------:R-:W-:Y:S02]  /*28f0*/  IMAD R10, R5, R7, R10 ;  /* 0x00000007050a7224 */ /* 0x000fe400078e020a */
[----:B------:R-:W-:-:S07]  /*2900*/  IMAD R9, R3, R2, R9 ;  /* 0x0000000203097224 */ /* 0x000fce00078e0209 */
.L_x_42:
[----:B------:R-:W-:Y:S01]  /*2910*/  VIADD R14, R14, 0x1 ;  /* 0x000000010e0e7836 */ /* 0x000fe20000000000 */
[----:B------:R-:W-:Y:S01]  /*2920*/  UPLOP3.LUT UP5, UPT, UPT, UPT, UPT, 0x80, 0x8 ;  /* 0x000000000008789c */ /* 0x000fe20003faf070 */
[----:B------:R-:W-:Y:S02]  /*2930*/  IMAD.IADD R103, R10, 0x1, R102 ;  /* 0x000000010a677824 */ /* 0x000fe400078e0266 */
[----:B------:R-:W-:Y:S01]  /*2940*/  IMAD.IADD R104, R9, 0x1, R91 ;  /* 0x0000000109687824 */ /* 0x000fe200078e025b */
[----:B------:R-:W-:-:S04]  /*2950*/  ISETP.NE.AND P0, PT, R14, 0x2, PT ;  /* 0x000000020e00780c */ /* 0x000fc80003f05270 */
[----:B------:R-:W-:Y:S02]  /*2960*/  SEL R2, RZ, 0x1, P0 ;  /* 0x00000001ff027807 */ /* 0x000fe40000000000 */
[----:B------:R-:W-:Y:S02]  /*2970*/  SEL R14, R14, RZ, P0 ;  /* 0x000000ff0e0e7207 */ /* 0x000fe40000000000 */
[----:B------:R-:W-:Y:S01]  /*2980*/  LOP3.LUT R13, R13, R2, RZ, 0x3c, !PT ;  /* 0x000000020d0d7212 */ /* 0x000fe200078e3cff */
[----:B------:R-:W-:Y:S06]  /*2990*/  @P2 BRA `(.L_x_43) ;  /* 0xfffffff000542947 */ /* 0x000fec000383ffff */
[----:B------:R-:W-:Y:S01]  /*29a0*/  UIADD3 UR4, UPT, UPT, UR4, 0x120, URZ ;  /* 0x0000012004047890 */ /* 0x000fe2000fffe0ff */
[----:B------:R-:W-:-:S03]  /*29b0*/  SHF.L.U32 R2, R15, 0x1f, RZ ;  /* 0x0000001f0f027819 */ /* 0x000fc600000006ff */
[----:B------:R-:W-:-:S09]  /*29c0*/  ULEA UR5, UR13, UR4, 0x3 ;  /* 0x000000040d057291 */ /* 0x000fd2000f8e18ff */
[----:B------:R-:W1:Y:S02]  /*29d0*/  SYNCS.PHASECHK.TRANS64.TRYWAIT P0, [UR5], R2 ;  /* 0x00000002ff0075a7 */ /* 0x000e640008001105 */
[----:B-1----:R-:W-:Y:S05]  /*29e0*/  @!P0 BRA `(.L_x_44) ;  /* 0x0000008400e88947 */ /* 0x002fea0003800000 */
.L_x_152:
[----:B------:R-:W-:-:S04]  /*29f0*/  UIADD3 UR6, UPT, UPT, UR13, 0x1, URZ ;  /* 0x000000010d067890 */ /* 0x000fc8000fffe0ff */
[----:B------:R-:W-:-:S04]  /*2a00*/  UISETP.NE.AND UP0, UPT, UR6, 0x24, UPT ;  /* 0x000000240600788c */ /* 0x000fc8000bf05270 */
[----:B------:R-:W-:Y:S02]  /*2a10*/  USEL UR7, URZ, 0x1, UP0 ;  /* 0x00000001ff077887 */ /* 0x000fe40008000000 */
[----:B------:R-:W-:-:S04]  /*2a20*/  USEL UR6, UR6, URZ, UP0 ;  /* 0x000000ff06067287 */ /* 0x000fc80008000000 */
[----:B------:R-:W-:Y:S01]  /*2a30*/  ULEA UR5, UR6, UR4, 0x3 ;  /* 0x0000000406057291 */ /* 0x000fe2000f8e18ff */
[----:B-1----:R-:W-:-:S04]  /*2a40*/  LOP3.LUT R2, R15, UR7, RZ, 0x3c, !PT ;  /* 0x000000070f027c12 */ /* 0x002fc8000f8e3cff */
[----:B------:R-:W-:-:S04]  /*2a50*/  SHF.L.U32 R3, R2, 0x1f, RZ ;  /* 0x0000001f02037819 */ /* 0x000fc800000006ff */
[----:B------:R-:W1:Y:S02]  /*2a60*/  SYNCS.PHASECHK.TRANS64.TRYWAIT P0, [UR5], R3 ;  /* 0x00000003ff0075a7 */ /* 0x000e640008001105 */
[----:B-1----:R-:W-:Y:S05]  /*2a70*/  @!P0 BRA `(.L_x_45) ;  /* 0x0000008400dc8947 */ /* 0x002fea0003800000 */
.L_x_154:
[----:B------:R-:W-:-:S04]  /*2a80*/  UIADD3 UR6, UPT, UPT, UR6, 0x1, URZ ;  /* 0x0000000106067890 */ /* 0x000fc8000fffe0ff */
[----:B------:R-:W-:-:S04]  /*2a90*/  UISETP.NE.AND UP0, UPT, UR6, 0x24, UPT ;  /* 0x000000240600788c */ /* 0x000fc8000bf05270 */
[----:B------:R-:W-:Y:S02]  /*2aa0*/  USEL UR7, URZ, 0x1, UP0 ;  /* 0x00000001ff077887 */ /* 0x000fe40008000000 */
[----:B------:R-:W-:-:S04]  /*2ab0*/  USEL UR6, UR6, URZ, UP0 ;  /* 0x000000ff06067287 */ /* 0x000fc80008000000 */
[----:B------:R-:W-:Y:S01]  /*2ac0*/  ULEA UR5, UR6, UR4, 0x3 ;  /* 0x0000000406057291 */ /* 0x000fe2000f8e18ff */
[----:B------:R-:W-:-:S04]  /*2ad0*/  LOP3.LUT R2, R2, UR7, RZ, 0x3c, !PT ;  /* 0x0000000702027c12 */ /* 0x000fc8000f8e3cff */
[----:B-1----:R-:W-:-:S04]  /*2ae0*/  SHF.L.U32 R3, R2, 0x1f, RZ ;  /* 0x0000001f02037819 */ /* 0x002fc800000006ff */
[----:B------:R-:W1:Y:S02]  /*2af0*/  SYNCS.PHASECHK.TRANS64.TRYWAIT P0, [UR5], R3 ;  /* 0x00000003ff0075a7 */ /* 0x000e640008001105 */
[----:B-1----:R-:W-:Y:S05]  /*2b00*/  @!P0 BRA `(.L_x_46) ;  /* 0x0000008400d08947 */ /* 0x002fea0003800000 */
.L_x_156:
        /* <DEDUP_REMOVED lines=9> */
.L_x_158:
        /* <DEDUP_REMOVED lines=9> */
.L_x_160:
        /* <DEDUP_REMOVED lines=9> */
.L_x_162:
        /* <DEDUP_REMOVED lines=9> */
.L_x_164:
        /* <DEDUP_REMOVED lines=9> */
.L_x_166:
        /* <DEDUP_REMOVED lines=9> */
.L_x_168:
        /* <DEDUP_REMOVED lines=9> */
.L_x_170:
        /* <DEDUP_REMOVED lines=9> */
.L_x_172:
        /* <DEDUP_REMOVED lines=9> */
.L_x_174:
        /* <DEDUP_REMOVED lines=9> */
.L_x_176:
        /* <DEDUP_REMOVED lines=9> */
.L_x_178:
        /* <DEDUP_REMOVED lines=9> */
.L_x_180:
        /* <DEDUP_REMOVED lines=9> */
.L_x_182:
        /* <DEDUP_REMOVED lines=9> */
.L_x_184:
        /* <DEDUP_REMOVED lines=9> */
.L_x_186:
        /* <DEDUP_REMOVED lines=9> */
.L_x_188:
        /* <DEDUP_REMOVED lines=9> */
.L_x_190:
        /* <DEDUP_REMOVED lines=9> */
.L_x_192:
        /* <DEDUP_REMOVED lines=9> */
.L_x_194:
        /* <DEDUP_REMOVED lines=9> */
.L_x_196:
        /* <DEDUP_REMOVED lines=9> */
.L_x_198:
        /* <DEDUP_REMOVED lines=9> */
.L_x_200:
        /* <DEDUP_REMOVED lines=9> */
.L_x_202:
        /* <DEDUP_REMOVED lines=9> */
.L_x_204:
        /* <DEDUP_REMOVED lines=9> */
.L_x_206:
        /* <DEDUP_REMOVED lines=9> */
.L_x_208:
        /* <DEDUP_REMOVED lines=9> */
.L_x_210:
        /* <DEDUP_REMOVED lines=9> */
.L_x_212:
        /* <DEDUP_REMOVED lines=9> */
.L_x_214:
        /* <DEDUP_REMOVED lines=9> */
.L_x_216:
        /* <DEDUP_REMOVED lines=9> */
.L_x_218:
        /* <DEDUP_REMOVED lines=9> */
.L_x_220:
[----:B------:R-:W-:-:S04]  /*3d10*/  UIADD3 UR6, UPT, UPT, UR6, 0x1, URZ ;  /* 0x0000000106067890 */ /* 0x000fc8000fffe0ff */
[----:B------:R-:W-:-:S04]  /*3d20*/  UISETP.NE.AND UP0, UPT, UR6, 0x24, UPT ;  /* 0x000000240600788c */ /* 0x000fc8000bf05270 */
[----:B------:R-:W-:Y:S02]  /*3d30*/  USEL UR5, URZ, 0x1, UP0 ;  /* 0x00000001ff057887 */ /* 0x000fe40008000000 */
[----:B------:R-:W-:-:S04]  /*3d40*/  USEL UR6, UR6, URZ, UP0 ;  /* 0x000000ff06067287 */ /* 0x000fc80008000000 */
[----:B------:R-:W-:Y:S01]  /*3d50*/  ULEA UR6, UR6, UR4, 0x3 ;  /* 0x0000000406067291 */ /* 0x000fe2000f8e18ff */
[----:B------:R-:W-:-:S04]  /*3d60*/  LOP3.LUT R2, R2, UR5, RZ, 0x3c, !PT ;  /* 0x0000000502027c12 */ /* 0x000fc8000f8e3cff */
[----:B------:R-:W-:Y:S01]  /*3d70*/  SHF.L.U32 R2, R2, 0x1f, RZ ;  /* 0x0000001f02027819 */ /* 0x000fe200000006ff */
[----:B-1-3--:R-:W-:-:S07]  /*3d80*/  IMAD.U32 R0, RZ, RZ, UR6 ;  /* 0x00000006ff007e24 */ /* 0x00afce000f8e00ff */
.L_x_79:
[----:B-1----:R1:W2:Y:S02]  /*3d90*/  SYNCS.PHASECHK.TRANS64.TRYWAIT P0, [R0+URZ], R2 ;  /* 0x00000002000075a7 */ /* 0x0022a400080011ff */
[----:B--2---:R-:W-:Y:S05]  /*3da0*/  @!P0 NANOSLEEP.SYNCS 0x989680 ;  /* 0x009896800000895d */ /* 0x004fea0003900000 */
[----:B------:R-:W2:Y:S02]  /*3db0*/  @!P0 SYNCS.PHASECHK.TRANS64 P0, [R0+URZ], R2 ;  /* 0x00000002000085a7 */ /* 0x000ea400080010ff */
[----:B--2---:R-:W-:Y:S05]  /*3dc0*/  @P0 EXIT ;  /* 0x000000000000094d */ /* 0x004fea0003800000 */
[----:B------:R-:W-:Y:S05]  /*3dd0*/  BRA `(.L_x_79) ;  /* 0xfffffffc00ec7947 */ /* 0x000fea000383ffff */
.L_x_23:
[----:B------:R-:W-:-:S04]  /*3de0*/  UISETP.NE.AND UP1, UPT, UR37, URZ, UPT ;  /* 0x000000ff2500728c */ /* 0x000fc8000bf25270 */
[----:B------:R-:W-:-:S09]  /*3df0*/  UISETP.NE.OR UP1, UPT, UR10, 0x1, UP1 ;  /* 0x000000010a00788c */ /* 0x000fd20008f25670 */
[----:B------:R-:W-:Y:S05]  /*3e00*/  BRA.U UP1, `(.L_x_80) ;  /* 0x00000005014c7547 */ /* 0x000fea000b800000 */
[----:B------:R-:W-:Y:S01]  /*3e10*/  HFMA2 R11, -RZ, RZ, 0, 0 ;  /* 0x00000000ff0b7431 */ /* 0x000fe200000001ff */
[----:B------:R-:W-:Y:S01]  /*3e20*/  ISETP.GE.U32.AND P2, PT, R10, 0x2, PT ;  /* 0x000000020a00780c */ /* 0x000fe20003f46070 */
[----:B------:R-:W-:Y:S01]  /*3e30*/  IMAD.MOV.U32 R12, RZ, RZ, 0x1 ;  /* 0x00000001ff0c7424 */ /* 0x000fe200078e00ff */
[----:B------:R-:W-:Y:S01]  /*3e40*/  CS2R R8, SRZ ;  /* 0x0000000000087805 */ /* 0x000fe2000001ff00 */
[----:B------:R-:W-:Y:S01]  /*3e50*/  IMAD.MOV.U32 R3, RZ, RZ, RZ ;  /* 0x000000ffff037224 */ /* 0x000fe200078e00ff */
[----:B------:R-:W-:Y:S01]  /*3e60*/  UMOV UR4, 0x400 ;  /* 0x0000040000047882 */ /* 0x000fe20000000000 */
[----:B------:R-:W-:Y:S01]  /*3e70*/  UMOV UR6, URZ ;  /* 0x000000ff00067c82 */ /* 0x000fe20008000000 */
[----:B------:R-:W-:-:S12]  /*3e80*/  ULEA UR37, UR37, UR4, 0x18 ;  /* 0x0000000425257291 */ /* 0x000fd8000f8ec0ff */
.L_x_84:
[----:B------:R-:W-:Y:S02]  /*3e90*/  LEA R0, R3, UR37, 0x3 ;  /* 0x0000002503007c11 */ /* 0x000fe4000f8e18ff */
[----:B------:R-:W-:-:S03]  /*3ea0*/  SHF.L.U32 R4, R8, 0x1f, RZ ;  /* 0x0000001f08047819 */ /* 0x000fc600000006ff */
[----:B------:R-:W-:Y:S01]  /*3eb0*/  VIADD R5, R0, 0x2d0 ;  /* 0x000002d000057836 */ /* 0x000fe20000000000 */
[----:B------:R-:W1:Y:S02]  /*3ec0*/  SYNCS.PHASECHK.TRANS64.TRYWAIT P0, [R0+URZ+0x2c0], R4 ;  /* 0x0002c004000075a7 */ /* 0x000e6400080011ff */
[----:B-1----:R-:W-:Y:S05]  /*3ed0*/  @!P0 BRA `(.L_x_81) ;  /* 0x0000007c00f48947 */ /* 0x002fea0003800000 */
.L_x_221:
[----:B------:R-:W-:Y:S01]  /*3ee0*/  ULEA UR5, UR6, UR37, 0x3 ;  /* 0x0000002506057291 */ /* 0x000fe2000f8e18ff */
[----:B-1----:R-:W-:Y:S01]  /*3ef0*/  PRMT R0, RZ, 0x654, R5 ;  /* 0x00000654ff007816 */ /* 0x002fe20000000005 */
[----:B------:R-:W-:Y:S01]  /*3f00*/  @!P2 IMAD.MOV.U32 R4, RZ, RZ, 0x10 ;  /* 0x00000010ff04a424 */ /* 0x000fe200078e00ff */
[----:B------:R-:W-:Y:S01]  /*3f10*/  SHF.L.U32 R5, R12, 0x1f, RZ ;  /* 0x0000001f0c057819 */ /* 0x000fe200000006ff */
[----:B------:R-:W-:Y:S01]  /*3f20*/  UIADD3 UR4, UPT, UPT, UR5, 0x260, URZ ;  /* 0x0000026005047890 */ /* 0x000fe2000fffe0ff */
[----:B------:R1:W-:Y:S05]  /*3f30*/  SYNCS.ARRIVE.TRANS64.RED.A1T0 RZ, [R0+URZ], RZ ;  /* 0x000000ff00ff79a7 */ /* 0x0003ea00081004ff */
[----:B------:R-:W-:Y:S01]  /*3f40*/  IMAD.U32 R6, RZ, RZ, UR4 ;  /* 0x00000004ff067e24 */ /* 0x000fe2000f8e00ff */
[----:B------:R-:W2:Y:S04]  /*3f50*/  SYNCS.PHASECHK.TRANS64.TRYWAIT P0, [UR5+0x270], R5 ;  /* 0x00027005ff0075a7 */ /* 0x000ea80008001105 */
[----:B------:R-:W-:Y:S01]  /*3f60*/  PRMT R6, R10, 0x654, R6 ;  /* 0x000006540a067816 */ /* 0x000fe20000000006 */
[----:B-12---:R-:W-:Y:S06]  /*3f70*/  @!P0 BRA `(.L_x_82) ;  /* 0x0000007c00e08947 */ /* 0x006fec0003800000 */
.L_x_223:
[----:B------:R-:W-:Y:S01]  /*3f80*/  ULEA UR4, UR6, UR37, 0x4 ;  /* 0x0000002506047291 */ /* 0x000fe2000f8e20ff */
[----:B------:R-:W-:Y:S01]  /*3f90*/  SEL R2, R6, R2, !P2 ;  /* 0x0000000206027207 */ /* 0x000fe20005000000 */
[----:B------:R-:W-:Y:S01]  /*3fa0*/  UIADD3 UR5, UPT, UPT, UR5, 0x260, URZ ;  /* 0x0000026005057890 */ /* 0x000fe2000fffe0ff */
[----:B-1----:R-:W-:Y:S01]  /*3fb0*/  LEA R0, R11, UR37, 0x3 ;  /* 0x000000250b007c11 */ /* 0x002fe2000f8e18ff */
[----:B------:R-:W-:Y:S01]  /*3fc0*/  UIADD3 UR4, UPT, UPT, UR4, 0x2f0, URZ ;  /* 0x000002f004047890 */ /* 0x000fe2000fffe0ff */
[----:B------:R1:W-:Y:S01]  /*3fd0*/  @!P2 SYNCS.ARRIVE.TRANS64.RED RZ, [R2+URZ], R4 ;  /* 0x0000000402ffa9a7 */ /* 0x0003e200080004ff */
[----:B------:R-:W-:Y:S01]  /*3fe0*/  UIADD3 UR6, UPT, UPT, UR6, 0x1, URZ ;  /* 0x0000000106067890 */ /* 0x000fe2000fffe0ff */
[----:B------:R-:W-:-:S03]  /*3ff0*/  VIADD R3, R3, 0x1 ;  /* 0x0000000103037836 */ /* 0x000fc60000000000 */
[----:B------:R-:W-:Y:S02]  /*4000*/  UISETP.NE.AND UP0, UPT, UR6, 0x2, UPT ;  /* 0x000000020600788c */ /* 0x000fe4000bf05270 */
[----:B------:R-:W-:Y:S01]  /*4010*/  ISETP.NE.AND P0, PT, R3, 0x2, PT ;  /* 0x000000020300780c */ /* 0x000fe20003f05270 */
[----:B------:R-:W-:Y:S06]  /*4020*/  UGETNEXTWORKID.BROADCAST [UR4], [UR5] ;  /* 0x00000000040073ca */ /* 0x000fec0008000100 */
[----:B------:R-:W-:Y:S02]  /*4030*/  USEL UR4, URZ, 0x1, UP0 ;  /* 0x00000001ff047887 */ /* 0x000fe40008000000 */
[----:B------:R-:W-:-:S04]  /*4040*/  USEL UR6, UR6, URZ, UP0 ;  /* 0x000000ff06067287 */ /* 0x000fc80008000000 */
[----:B------:R-:W-:Y:S02]  /*4050*/  LOP3.LUT R12, R12, UR4, RZ, 0x3c, !PT ;  /* 0x000000040c0c7c12 */ /* 0x000fe4000f8e3cff */
[----:B-1----:R-:W-:-:S04]  /*4060*/  SHF.L.U32 R4, R9, 0x1f, RZ ;  /* 0x0000001f09047819 */ /* 0x002fc800000006ff */
[----:B------:R-:W1:Y:S02]  /*4070*/  SYNCS.PHASECHK.TRANS64.TRYWAIT P1, [R0+URZ+0x260], R4 ;  /* 0x00026004000075a7 */ /* 0x000e6400080211ff */
[----:B-1----:R-:W-:Y:S05]  /*4080*/  @!P1 BRA `(.L_x_83) ;  /* 0x0000007c00b49947 */ /* 0x002fea0003800000 */
.L_x_224:
[----:B-1----:R-:W-:Y:S01]  /*4090*/  LEA R4, R11, UR37, 0x4 ;  /* 0x000000250b047c11 */ /* 0x002fe2000f8e20ff */
[----:B------:R-:W-:Y:S01]  /*40a0*/  VIADD R0, R0, 0x270 ;  /* 0x0000027000007836 */ /* 0x000fe20000000000 */
[----:B------:R-:W-:Y:S01]  /*40b0*/  SEL R3, R3, RZ, P0 ;  /* 0x000000ff03037207 */ /* 0x000fe20000000000 */
[----:B------:R-:W-:-:S03]  /*40c0*/  VIADD R11, R11, 0x1 ;  /* 0x000000010b0b7836 */ /* 0x000fc60000000000 */
[----:B------:R-:W1:Y:S01]  /*40d0*/  LDS.128 R4, [R4+0x2f0] ;  /* 0x0002f00004047984 */ /* 0x000e620000000c00 */
[----:B------:R-:W-:Y:S02]  /*40e0*/  PRMT R0, RZ, 0x654, R0 ;  /* 0x00000654ff007816 */ /* 0x000fe40000000000 */
[C---:B------:R-:W-:Y:S01]  /*40f0*/  ISETP.NE.AND P1, PT, R11.reuse, 0x2, PT ;  /* 0x000000020b00780c */ /* 0x040fe20003f25270 */
[----:B------:R-:W-:Y:S01]  /*4100*/  @!PT LDS RZ, [RZ] ;  /* 0x00000000fffff984 */ /* 0x000fe20000000800 */
[----:B------:R-:W-:Y:S01]  /*4110*/  @!PT LDS RZ, [RZ] ;  /* 0x00000000fffff984 */ /* 0x000fe20000000800 */
[----:B------:R-:W-:Y:S01]  /*4120*/  @!PT LDS RZ, [RZ] ;  /* 0x00000000fffff984 */ /* 0x000fe20000000800 */
[----:B------:R-:W-:Y:S01]  /*4130*/  @!PT LDS RZ, [RZ] ;  /* 0x00000000fffff984 */ /* 0x000fe20000000800 */
[----:B------:R2:W-:Y:S06]  /*4140*/  MEMBAR.ALL.CTA ;  /* 0x0000000000007992 */ /* 0x0005ec0000008000 */
[----:B--2---:R-:W2:Y:S01]  /*4150*/  FENCE.VIEW.ASYNC.S ;  /* 0x00000000000073c6 */ /* 0x004ea20000000000 */
[----:B------:R-:W-:Y:S01]  /*4160*/  SEL R11, R11, RZ, P1 ;  /* 0x000000ff0b0b7207 */ /* 0x000fe20000800000 */
[----:B--2---:R2:W-:Y:S01]  /*4170*/  SYNCS.ARRIVE.TRANS64.RED.A1T0 RZ, [R0+URZ], RZ ;  /* 0x000000ff00ff79a7 */ /* 0x0045e200081004ff */
[----:B-1----:R-:W-:-:S02]  /*4180*/  LOP3.LUT P3, RZ, R6, 0x1, RZ, 0xc0, !PT ;  /* 0x0000000106ff7812 */ /* 0x002fc4000786c0ff */
[----:B------:R-:W-:-:S04]  /*4190*/  SEL R4, RZ, 0x1, P1 ;  /* 0x00000001ff047807 */ /* 0x000fc80000800000 */
[----:B------:R-:W-:Y:S02]  /*41a0*/  LOP3.LUT R9, R9, R4, RZ, 0x3c, !PT ;  /* 0x0000000409097212 */ /* 0x000fe400078e3cff */
[----:B--2---:R-:W-:-:S04]  /*41b0*/  SEL R0, RZ, 0x1, P0 ;  /* 0x00000001ff007807 */ /* 0x004fc80000000000 */
[----:B------:R-:W-:Y:S01]  /*41c0*/  LOP3.LUT R8, R8, R0, RZ, 0x3c, !PT ;  /* 0x0000000008087212 */ /* 0x000fe200078e3cff */
[----:B------:R-:W-:Y:S06]  /*41d0*/  @P3 BRA `(.L_x_84) ;  /* 0xfffffffc002c3947 */ /* 0x000fec000383ffff */
[----:B------:R-:W-:Y:S01]  /*41e0*/  ULEA UR5, UR6, UR37, 0x3 ;  /* 0x0000002506057291 */ /* 0x000fe2000f8e18ff */
[----:B------:R-:W-:-:S08]  /*41f0*/  SHF.L.U32 R2, R12, 0x1f, RZ ;  /* 0x0000001f0c027819 */ /* 0x000fd000000006ff */
[----:B------:R-:W1:Y:S02]  /*4200*/  SYNCS.PHASECHK.TRANS64 P0, [UR5+0x270], R2 ;  /* 0x00027002ff0075a7 */ /* 0x000e640008001005 */
[----:B-1----:R-:W-:Y:S05]  /*4210*/  @P0 BRA `(.L_x_85) ;  /* 0x0000000000080947 */ /* 0x002fea0003800000 */
[----:B------:R-:W1:Y:S02]  /*4220*/  SYNCS.PHASECHK.TRANS64.TRYWAIT P0, [UR5+0x270], R2 ;  /* 0x00027002ff0075a7 */ /* 0x000e640008001105 */
[----:B-1----:R-:W-:Y:S05]  /*4230*/  @!P0 BRA `(.L_x_86) ;  /* 0x0000007c005c8947 */ /* 0x002fea0003800000 */
.L_x_85:
[----:B------:R-:W-:-:S04]  /*4240*/  UIADD3 UR4, UPT, UPT, UR6, 0x1, URZ ;  /* 0x0000000106047890 */ /* 0x000fc8000fffe0ff */
[----:B------:R-:W-:-:S04]  /*4250*/  UISETP.NE.AND UP0, UPT, UR4, 0x2, UPT ;  /* 0x000000020400788c */ /* 0x000fc8000bf05270 */
[----:B------:R-:W-:Y:S02]  /*4260*/  USEL UR7, URZ, 0x1, UP0 ;  /* 0x00000001ff077887 */ /* 0x000fe40008000000 */
[----:B------:R-:W-:-:S04]  /*4270*/  USEL UR4, UR4, URZ, UP0 ;  /* 0x000000ff04047287 */ /* 0x000fc80008000000 */
[----:B------:R-:W-:Y:S01]  /*4280*/  ULEA UR4, UR4, UR37, 0x3 ;  /* 0x0000002504047291 */ /* 0x000fe2000f8e18ff */
[----:B-1----:R-:W-:-:S04]  /*4290*/  LOP3.LUT R2, R12, UR7, RZ, 0x3c, !PT ;  /* 0x000000070c027c12 */ /* 0x002fc8000f8e3cff */
[----:B------:R-:W-:-:S04]  /*42a0*/  SHF.L.U32 R0, R2, 0x1f, RZ ;  /* 0x0000001f02007819 */ /* 0x000fc800000006ff */
[----:B------:R-:W1:Y:S02]  /*42b0*/  SYNCS.PHASECHK.TRANS64 P0, [UR4+0x270], R0 ;  /* 0x00027000ff0075a7 */ /* 0x000e640008001004 */
[----:B-1----:R-:W-:Y:S05]  /*42c0*/  @P0 EXIT ;  /* 0x000000000000094d */ /* 0x002fea0003800000 */
[----:B------:R-:W-:Y:S02]  /*42d0*/  SHF.L.U32 R2, R2, 0x1f, RZ ;  /* 0x0000001f02027819 */ /* 0x000fe400000006ff */
[----:B------:R-:W-:-:S07]  /*42e0*/  MOV R0, UR4 ;  /* 0x0000000400007c02 */ /* 0x000fce0008000f00 */
.L_x_87:
[----:B-1----:R1:W2:Y:S02]  /*42f0*/  SYNCS.PHASECHK.TRANS64.TRYWAIT P0, [R0+URZ+0x270], R2 ;  /* 0x00027002000075a7 */ /* 0x0022a400080011ff */
[----:B--2---:R-:W-:Y:S05]  /*4300*/  @!P0 NANOSLEEP.SYNCS 0x989680 ;  /* 0x009896800000895d */ /* 0x004fea0003900000 */
[----:B------:R-:W2:Y:S02]  /*4310*/  @!P0 SYNCS.PHASECHK.TRANS64 P0, [R0+URZ+0x270], R2 ;  /* 0x00027002000085a7 */ /* 0x000ea400080010ff */
[----:B--2---:R-:W-:Y:S05]  /*4320*/  @P0 EXIT ;  /* 0x000000000000094d */ /* 0x004fea0003800000 */
[----:B------:R-:W-:Y:S05]  /*4330*/  BRA `(.L_x_87) ;  /* 0xfffffffc00ec7947 */ /* 0x000fea000383ffff */
.L_x_80:
[----:B------:R-:W-:Y:S05]  /*4340*/  BRA.U UP4, `(.L_x_88) ;  /* 0x0000001104a07547 */ /* 0x000fea000b800000 */
[----:B------:R-:W-:Y:S01]  /*4350*/  UMOV UR6, 0x40 ;  /* 0x0000004000067882 */ /* 0x000fe20000000000 */
[----:B------:R-:W-:Y:S01]  /*4360*/  NOP ;  /* 0x0000000000007918 */ /* 0x000fe20000000000 */
[----:B------:R-:W-:Y:S01]  /*4370*/  ULEA UR6, UR37, UR6, 0x18 ;  /* 0x0000000625067291 */ /* 0x000fe2000f8ec0ff */
[----:B------:R-:W-:Y:S02]  /*4380*/  UMOV UR7, 0x400 ;  /* 0x0000040000077882 */ /* 0x000fe40000000000 */
[----:B------:R-:W-:-:S06]  /*4390*/  ULEA UR37, UR37, UR7, 0x18 ;  /* 0x0000000725257291 */ /* 0x000fcc000f8ec0ff */
[----:B------:R-:W1:Y:S02]  /*43a0*/  LDS.U8 R2, [UR6+0x1c] ;  /* 0x00001c06ff027984 */ /* 0x000e640008000000 */
[----:B-1----:R-:W-:-:S13]  /*43b0*/  ISETP.NE.AND P0, PT, R2, RZ, PT ;  /* 0x000000ff0200720c */ /* 0x002fda0003f05270 */
[----:B------:R-:W-:Y:S05]  /*43c0*/  @P0 BRA `(.L_x_89) ;  /* 0x0000000400080947 */ /* 0x000fea0003800000 */
[----:B------:R-:W-:Y:S02]  /*43d0*/  UISETP.NE.U32.AND UP0, UPT, UR5, 0x1, UPT ;  /* 0x000000010500788c */ /* 0x000fe4000bf05070 */
[----:B------:R-:W-:-:S07]  /*43e0*/  UIADD3 UR8, UPT, UPT, UR6, 0x8, URZ ;  /* 0x0000000806087890 */ /* 0x000fce000fffe0ff */
[----:B------:R-:W-:Y:S05]  /*43f0*/  BRA.U !UP0, `(.L_x_90) ;  /* 0x00000001089c7547 */ /* 0x000fea000b800000 */
[----:B------:R-:W-:Y:S01]  /*4400*/  ELECT P0, URZ, PT ;  /* 0x0000000000ff782f */ /* 0x000fe20003800000 */
[----:B------:R-:W-:-:S12]  /*4410*/  BSSY B0, `(.L_x_90) ;  /* 0x0000025000007945 */ /* 0x000fd80003800000 */
[----:B------:R-:W-:Y:S05]  /*4420*/  @!P0 BRA `(.L_x_91) ;  /* 0x00000000008c8947 */ /* 0x000fea0003800000 */
[----:B------:R-:W-:-:S05]  /*4430*/  UMOV UR7, 0x10 ;  /* 0x0000001000077882 */ /* 0x000fca0000000000 */
[----:B------:R-:W-:Y:S04]  /*4440*/  DEPBAR.LE SB1, 0x36 ;  /* 0x00009d800000791a */ /* 0x000fe80000000000 */
[----:B------:R-:W1:Y:S02]  /*4450*/  UTCATOMSWS.2CTA.FIND_AND_SET.ALIGN UP1, UR7, UR7 ;  /* 0x00000007000775e3 */ /* 0x000e640008220800 */
[----:B-1----:R-:W-:Y:S01]  /*4460*/  MOV R10, UR7 ;  /* 0x00000007000a7c02 */ /* 0x002fe20008000f00 */
[----:B------:R-:W-:Y:S06]  /*4470*/  BRA.U UP1, `(.L_x_92) ;  /* 0x0000000101187547 */ /* 0x000fec000b800000 */
.L_x_93:
[----:B------:R-:W-:Y:S05]  /*4480*/  NANOSLEEP 0x64 ;  /* 0x000000640000795d */ /* 0x000fea0003800000 */
[----:B------:R-:W-:-:S05]  /*4490*/  UMOV UR7, 0x10 ;  /* 0x0000001000077882 */ /* 0x000fca0000000000 */
[----:B------:R-:W-:Y:S04]  /*44a0*/  DEPBAR.LE SB1, 0x36 ;  /* 0x00009d800000791a */ /* 0x000fe80000000000 */
[----:B------:R-:W1:Y:S02]  /*44b0*/  UTCATOMSWS.2CTA.FIND_AND_SET.ALIGN UP1, UR7, UR7 ;  /* 0x00000007000775e3 */ /* 0x000e640008220800 */
[----:B-1----:R-:W-:Y:S01]  /*44c0*/  MOV R10, UR7 ;  /* 0x00000007000a7c02 */ /* 0x002fe20008000f00 */
[----:B------:R-:W-:Y:S05]  /*44d0*/  BRA.U !UP1, `(.L_x_93) ;  /* 0xfffffffd09e87547 */ /* 0x000fea000b83ffff */
.L_x_92:
[----:B------:R-:W1:Y:S01]  /*44e0*/  LDS R5, [UR6+0x10] ;  /* 0x00001006ff057984 */ /* 0x000e620008000800 */
[----:B------:R-:W-:Y:S01]  /*44f0*/  IMAD.U32 R3, RZ, RZ, UR37 ;  /* 0x00000025ff037e24 */ /* 0x000fe2000f8e00ff */
[----:B------:R-:W-:-:S03]  /*4500*/  MOV R2, UR4 ;  /* 0x0000000400027c02 */ /* 0x000fc60008000f00 */
[----:B------:R-:W-:Y:S01]  /*4510*/  VIADD R3, R3, 0x310 ;  /* 0x0000031003037836 */ /* 0x000fe20000000000 */
[----:B-1----:R-:W-:-:S04]  /*4520*/  SHF.L.U32 R5, R5, 0x1f, RZ ;  /* 0x0000001f05057819 */ /* 0x002fc800000006ff */
[----:B------:R-:W1:Y:S02]  /*4530*/  SYNCS.PHASECHK.TRANS64.TRYWAIT P0, [UR6+0x8], R5 ;  /* 0x00000805ff0075a7 */ /* 0x000e640008001106 */
[----:B-1----:R-:W-:Y:S05]  /*4540*/  @P0 BRA `(.L_x_94) ;  /* 0x0000000000080947 */ /* 0x002fea0003800000 */
[----:B------:R-:W1:Y:S02]  /*4550*/  SYNCS.PHASECHK.TRANS64.TRYWAIT P0, [UR6+0x8], R5 ;  /* 0x00000805ff0075a7 */ /* 0x000e640008001106 */
[----:B-1----:R-:W-:Y:S05]  /*4560*/  @!P0 BRA `(.L_x_95) ;  /* 0x0000007800a88947 */ /* 0x002fea0003800000 */
.L_x_94:
[----:B-1----:R-:W-:Y:S01]  /*4570*/  HFMA2 R4, -RZ, RZ, 0, 5.9604644775390625e-08 ;  /* 0x00000001ff047431 */ /* 0x002fe200000001ff */
[----:B------:R-:W-:Y:S01]  /*4580*/  UPRMT UR7, UR4, 0x654, UR8 ;  /* 0x0000065404077896 */ /* 0x000fe20008000008 */
[----:B------:R-:W-:Y:S01]  /*4590*/  IMAD.MOV.U32 R7, RZ, RZ, 0xffff ;  /* 0x0000ffffff077424 */ /* 0x000fe200078e00ff */
[----:B------:R-:W-:Y:S01]  /*45a0*/  PRMT R2, R2, 0x654, R3 ;  /* 0x0000065402027816 */ /* 0x000fe20000000003 */
[----:B------:R-:W-:Y:S02]  /*45b0*/  IMAD.MOV.U32 R5, RZ, RZ, 0x4 ;  /* 0x00000004ff057424 */ /* 0x000fe400078e00ff */
[----:B------:R-:W-:Y:S01]  /*45c0*/  IMAD.SHL.U32 R9, R10, 0x20, RZ ;  /* 0x000000200a097824 */ /* 0x000fe200078e00ff */
[----:B------:R-:W-:Y:S02]  /*45d0*/  MOV R3, UR7 ;  /* 0x0000000700037c02 */ /* 0x000fe40008000f00 */
[-C--:B------:R-:W-:Y:S01]  /*45e0*/  SHF.L.U32 R7, R7, R10.reuse, RZ ;  /* 0x0000000a07077219 */ /* 0x080fe200000006ff */
[----:B------:R1:W-:Y:S01]  /*45f0*/  SYNCS.ARRIVE.TRANS64.RED RZ, [UR7], R5 ;  /* 0x00000005ffff79a7 */ /* 0x0003e20008000407 */
[----:B------:R-:W-:Y:S01]  /*4600*/  SHF.L.U32 R6, R4, R10, RZ ;  /* 0x0000000a04067219 */ /* 0x000fe200000006ff */
[----:B------:R1:W-:Y:S04]  /*4610*/  STS [UR37+0x310], R9 ;  /* 0x00031009ff007988 */ /* 0x0003e80008000825 */
[----:B------:R1:W-:Y:S04]  /*4620*/  STAS [R2.64], R10 ;  /* 0x0000000a02007dbd */ /* 0x0003e8000c0008ff */
[----:B------:R1:W-:Y:S04]  /*4630*/  ATOMS.OR RZ, [UR6+0x14], R7 ;  /* 0x00001407ffff798c */ /* 0x0003e8000b000006 */
[----:B------:R1:W-:Y:S04]  /*4640*/  ATOMS.OR RZ, [UR6+0x18], R6 ;  /* 0x00001806ffff798c */ /* 0x0003e8000b000006 */
[----:B------:R1:W-:Y:S02]  /*4650*/  ATOMS.XOR RZ, [UR6+0x10], R4 ;  /* 0x00001004ffff798c */ /* 0x0003e4000b800006 */
.L_x_91:
[----:B------:R-:W-:Y:S05]  /*4660*/  BSYNC B0 ;  /* 0x0000000000007941 */ /* 0x000fea0003800000 */
.L_x_90:
[----:B------:R-:W-:Y:S05]  /*4670*/  BRA.U UP0, `(.L_x_96) ;  /* 0x00000001006c7547 */ /* 0x000fea000b800000 */
[----:B------:R-:W-:-:S03]  /*4680*/  UMOV UR7, 0xffffffff ;  /* 0xffffffff00077882 */ /* 0x000fc60000000000 */
[----:B------:R-:W-:Y:S05]  /*4690*/  BRA.DIV UR7, `(.L_x_97) ;  /* 0x0000007a07747947 */ /* 0x000fea000b800000 */
[----:B------:R-:W-:-:S13]  /*46a0*/  ELECT P6, URZ, PT ;  /* 0x0000000000ff782f */ /* 0x000fda00038c0000 */
.L_x_228:
[----:B------:R-:W-:Y:S05]  /*46b0*/  @!P6 BRA `(.L_x_96) ;  /* 0x00000000005ce947 */ /* 0x000fea0003800000 */
[----:B-1----:R-:W1:Y:S02]  /*46c0*/  LDS R3, [UR6+0x10] ;  /* 0x00001006ff037984 */ /* 0x002e640008000800 */
[----:B-1----:R-:W-:-:S04]  /*46d0*/  SHF.L.U32 R3, R3, 0x1f, RZ ;  /* 0x0000001f03037819 */ /* 0x002fc800000006ff */
[----:B------:R-:W1:Y:S02]  /*46e0*/  SYNCS.PHASECHK.TRANS64.TRYWAIT P0, [UR6+0x8], R3 ;  /* 0x00000803ff0075a7 */ /* 0x000e640008001106 */
[----:B-1----:R-:W-:Y:S05]  /*46f0*/  @P0 BRA `(.L_x_98) ;  /* 0x0000000000080947 */ /* 0x002fea0003800000 */
[----:B------:R-:W1:Y:S02]  /*4700*/  SYNCS.PHASECHK.TRANS64.TRYWAIT P0, [UR6+0x8], R3 ;  /* 0x00000803ff0075a7 */ /* 0x000e640008001106 */
[----:B-1----:R-:W-:Y:S05]  /*4710*/  @!P0 BRA `(.L_x_99) ;  /* 0x0000007800748947 */ /* 0x002fea0003800000 */
.L_x_98:
[----:B------:R-:W2:Y:S01]  /*4720*/  LDS R5, [UR37+0x310] ;  /* 0x00031025ff057984 */ /* 0x000ea20008000800 */
[----:B-1----:R-:W-:Y:S02]  /*4730*/  HFMA2 R2, -RZ, RZ, 0, 5.9604644775390625e-08 ;  /* 0x00000001ff027431 */ /* 0x002fe400000001ff */
[----:B------:R-:W-:Y:S01]  /*4740*/  IMAD.MOV.U32 R3, RZ, RZ, 0xffff ;  /* 0x0000ffffff037424 */ /* 0x000fe200078e00ff */
[----:B------:R-:W-:Y:S01]  /*4750*/  UPRMT UR7, UR4, 0x654, UR8 ;  /* 0x0000065404077896 */ /* 0x000fe20008000008 */
[----:B--2---:R-:W-:-:S03]  /*4760*/  IMAD.SHL.U32 R4, R5, 0x20, RZ ;  /* 0x0000002005047824 */ /* 0x004fc600078e00ff */
[-C--:B------:R-:W-:Y:S02]  /*4770*/  SHF.L.U32 R3, R3, R5.reuse, RZ ;  /* 0x0000000503037219 */ /* 0x080fe400000006ff */
[----:B------:R-:W-:Y:S01]  /*4780*/  SHF.L.U32 R5, R2, R5, RZ ;  /* 0x0000000502057219 */ /* 0x000fe200000006ff */
[----:B------:R2:W-:Y:S04]  /*4790*/  STS [UR37+0x310], R4 ;  /* 0x00031004ff007988 */ /* 0x0005e80008000825 */
[----:B------:R2:W-:Y:S04]  /*47a0*/  ATOMS.OR RZ, [UR6+0x14], R3 ;  /* 0x00001403ffff798c */ /* 0x0005e8000b000006 */
[----:B------:R2:W-:Y:S01]  /*47b0*/  ATOMS.OR RZ, [UR6+0x18], R5 ;  /* 0x00001805ffff798c */ /* 0x0005e2000b000006 */
[----:B------:R-:W-:Y:S03]  /*47c0*/  SYNCS.ARRIVE.TRANS64.RED.A1T0 RZ, [UR7], RZ ;  /* 0x000000ffffff79a7 */ /* 0x000fe60008100407 */
[----:B------:R2:W-:Y:S01]  /*47d0*/  ATOMS.XOR RZ, [UR6+0x10], R2 ;  /* 0x00001002ffff798c */ /* 0x0005e2000b800006 */
[----:B------:R-:W-:Y:S05]  /*47e0*/  BRA `(.L_x_96) ;  /* 0x0000000000107947 */ /* 0x000fea0003800000 */
.L_x_89:
[----:B------:R-:W-:-:S05]  /*47f0*/  MOV R2, 0xffffffff ;  /* 0xffffffff00027802 */ /* 0x000fca0000000f00 */
[----:B------:R1:W-:Y:S02]  /*4800*/  STS [UR37+0x310], R2 ;  /* 0x00031002ff007988 */ /* 0x0003e40008000825 */
[----:B-1----:R-:W-:Y:S02]  /*4810*/  MOV R2, 0x4830 ;  /* 0x0000483000027802 */ /* 0x002fe40000000f00 */
[----:B-----5:R-:W-:Y:S05]  /*4820*/  CALL.REL.NOINC `($__internal_1_$__cuda_sm10x_tcgen05_guardrail_trap_phase_invalid_during_alloc) ;  /* 0x0000007c007c7944 */ /* 0x020fea0003c00000 */
.L_x_96:
[----:B------:R-:W-:Y:S05]  /*4830*/  WARPSYNC.ALL ;  /* 0x0000000000007948 */ /* 0x000fea0003800000 */
[----:B------:R-:W3:Y:S01]  /*4840*/  S2UR UR8, SR_CgaCtaId ;  /* 0x00000000000879c3 */ /* 0x000ee20000008800 */
[----:B------:R-:W-:Y:S01]  /*4850*/  UMOV UR6, 0x400 ;  /* 0x0000040000067882 */ /* 0x000fe20000000000 */
[----:B------:R-:W-:-:S06]  /*4860*/  NOP ;  /* 0x0000000000007918 */ /* 0x000fcc0000000000 */
[----:B------:R-:W-:Y:S06]  /*4870*/  BAR.ARV 0x6, 0xa0 ;  /* 0x0182800000007b1d */ /* 0x000fec0000002000 */
[----:B------:R-:W-:Y:S01]  /*4880*/  LOP3.LUT R0, R0, 0xffff, RZ, 0xc0, !PT ;  /* 0x0000ffff00007812 */ /* 0x000fe200078ec0ff */
[----:B-1----:R-:W-:Y:S01]  /*4890*/  IMAD.MOV.U32 R9, RZ, RZ, 0x1 ;  /* 0x00000001ff097424 */ /* 0x002fe200078e00ff */
[----:B------:R-:W-:Y:S01]  /*48a0*/  LOP3.LUT R8, R8, 0xffff, RZ, 0xc0, !PT ;  /* 0x0000ffff08087812 */ /* 0x000fe200078ec0ff */
[----:B------:R-:W-:Y:S01]  /*48b0*/  UMOV UR22, URZ ;  /* 0x000000ff00167c82 */ /* 0x000fe20008000000 */
[----:B------:R-:W-:Y:S01]  /*48c0*/  R2UR UR12, R0 ;  /* 0x00000000000c72ca */ /* 0x000fe200000e0000 */
[----:B------:R-:W-:Y:S01]  /*48d0*/  UMOV UR21, URZ ;  /* 0x000000ff00157c82 */ /* 0x000fe20008000000 */
[----:B------:R-:W-:Y:S01]  /*48e0*/  R2UR UR13, R8 ;  /* 0x00000000080d72ca */ /* 0x000fe200000e0000 */
[----:B------:R-:W-:Y:S01]  /*48f0*/  IMAD.MOV.U32 R8, RZ, RZ, RZ ;  /* 0x000000ffff087224 */ /* 0x000fe200078e00ff */
[----:B------:R-:W-:Y:S01]  /*4900*/  UMOV UR20, URZ ;  /* 0x000000ff00147c82 */ /* 0x000fe20008000000 */
[----:B------:R-:W-:-:S02]  /*4910*/  UISETP.NE.AND UP2, UPT, UR5, URZ, UPT ;  /* 0x000000ff0500728c */ /* 0x000fc4000bf45270 */
[----:B---3--:R-:W-:Y:S01]  /*4920*/  ULEA UR8, UR8, UR6, 0x18 ;  /* 0x0000000608087291 */ /* 0x008fe2000f8ec0ff */
[----:B------:R-:W1:Y:S03]  /*4930*/  LDCU UR6, c[0x0][0x38c] ;  /* 0x00007180ff0677ac */ /* 0x000e660008000800 */
[----:B------:R-:W-:Y:S02]  /*4940*/  UIADD3 UR14, UPT, UPT, UR8, 0x2600, URZ ;  /* 0x00002600080e7890 */ /* 0x000fe4000fffe0ff */
[----:B------:R-:W-:-:S03]  /*4950*/  UIADD3 UR15, UPT, UPT, UR8, 0x26600, URZ ;  /* 0x00026600080f7890 */ /* 0x000fc6000fffe0ff */
[----:B--2---:R-:W2:Y:S01]  /*4960*/  LDS R2, [UR8+0x310] ;  /* 0x00031008ff027984 */ /* 0x004ea20008000800 */
[----:B------:R-:W-:Y:S02]  /*4970*/  USHF.R.U32.HI UR14, URZ, 0x4, UR14 ;  /* 0x00000004ff0e7899 */ /* 0x000fe4000801160e */
[----:B------:R-:W-:Y:S02]  /*4980*/  USHF.R.U32.HI UR15, URZ, 0x4, UR15 ;  /* 0x00000004ff0f7899 */ /* 0x000fe4000801160f */
[----:B------:R-:W-:Y:S02]  /*4990*/  ULOP3.LUT UR14, UR14, 0x3fff, URZ, 0xc0, !UPT ;  /* 0x00003fff0e0e7892 */ /* 0x000fe4000f8ec0ff */
[----:B------:R-:W-:Y:S02]  /*49a0*/  ULOP3.LUT UR15, UR15, 0x3fff, URZ, 0xc0, !UPT ;  /* 0x00003fff0f0f7892 */ /* 0x000fe4000f8ec0ff */
[----:B------:R-:W-:Y:S02]  /*49b0*/  ULOP3.LUT UR14, UR14, 0x10000, URZ, 0xfc, !UPT ;  /* 0x000100000e0e7892 */ /* 0x000fe4000f8efcff */
[----:B-1----:R-:W-:-:S02]  /*49c0*/  UIADD3 UR6, UPT, UPT, UR6, 0x3f, URZ ;  /* 0x0000003f06067890 */ /* 0x002fc4000fffe0ff */
[----:B------:R-:W-:Y:S02]  /*49d0*/  ULOP3.LUT UR15, UR15, 0x10000, URZ, 0xfc, !UPT ;  /* 0x000100000f0f7892 */ /* 0x000fe4000f8efcff */
[----:B------:R-:W-:Y:S01]  /*49e0*/  USHF.R.S32.HI UR7, URZ, 0x1f, UR6 ;  /* 0x0000001fff077899 */ /* 0x000fe20008011406 */
[----:B------:R-:W-:Y:S01]  /*49f0*/  UMOV UR28, 0x0 ;  /* 0x00000000001c7882 */ /* 0x000fe20000000000 */
[----:B------:R-:W-:Y:S02]  /*4a00*/  UMOV UR29, 0x8100010 ;  /* 0x08100010001d7882 */ /* 0x000fe40000000000 */
[----:B------:R-:W-:Y:S01]  /*4a10*/  ULEA.HI UR7, UR7, UR6, URZ, 0x6 ;  /* 0x0000000607077291 */ /* 0x000fe2000f8f30ff */
[----:B------:R-:W-:Y:S01]  /*4a20*/  UMOV UR26, 0x0 ;  /* 0x00000000001a7882 */ /* 0x000fe20000000000 */
[----:B------:R-:W-:Y:S02]  /*4a30*/  UMOV UR27, 0x8100010 ;  /* 0x08100010001b7882 */ /* 0x000fe40000000000 */
[----:B------:R-:W-:-:S04]  /*4a40*/  USHF.R.S32.HI UR7, URZ, 0x6, UR7 ;  /* 0x00000006ff077899 */ /* 0x000fc80008011407 */
[----:B------:R-:W-:-:S04]  /*4a50*/  UISETP.LT.AND UP0, UPT, UR7, 0x1, UPT ;  /* 0x000000010700788c */ /* 0x000fc8000bf01270 */
[----:B------:R-:W-:Y:S01]  /*4a60*/  USEL UR23, UR7, 0x1, !UP0 ;  /* 0x0000000107177887 */ /* 0x000fe2000c000000 */
[----:B--2---:R-:W-:Y:S02]  /*4a70*/  R2UR UR24, R2 ;  /* 0x00000000021872ca */ /* 0x004fe400000e0000 */
[----:B------:R-:W-:-:S13]  /*4a80*/  CS2R R2, SRZ ;  /* 0x0000000000027805 */ /* 0x000fda000001ff00 */
.L_x_107:
[C---:B------:R-:W-:Y:S02]  /*4a90*/  LEA R0, R8.reuse, UR8, 0x3 ;  /* 0x0000000808007c11 */ /* 0x040fe4000f8e18ff */
[----:B------:R-:W-:Y:S02]  /*4aa0*/  SHF.L.U32 R4, R3, 0x1f, RZ ;  /* 0x0000001f03047819 */ /* 0x000fe400000006ff */
[----:B------:R-:W-:Y:S02]  /*4ab0*/  LEA R5, R8, UR8, 0x4 ;  /* 0x0000000808057c11 */ /* 0x000fe4000f8e20ff */
[----:B------:R-:W1:Y:S02]  /*4ac0*/  SYNCS.PHASECHK.TRANS64.TRYWAIT P0, [R0+URZ+0x260], R4 ;  /* 0x00026004000075a7 */ /* 0x000e6400080011ff */
[----:B-1-34-:R-:W-:Y:S05]  /*4ad0*/  @!P0 BRA `(.L_x_100) ;  /* 0x00000074009c8947 */ /* 0x01afea0003800000 */
.L_x_229:
[----:B-1----:R-:W1:Y:S01]  /*4ae0*/  LDS.128 R4, [R5+0x2f0] ;  /* 0x0002f00005047984 */ /* 0x002e620000000c00 */
[----:B------:R-:W-:Y:S02]  /*4af0*/  VIADD R0, R0, 0x270 ;  /* 0x0000027000007836 */ /* 0x000fe40000000000 */
[----:B------:R-:W-:Y:S01]  /*4b00*/  VIADD R8, R8, 0x1 ;  /* 0x0000000108087836 */ /* 0x000fe20000000000 */
[----:B------:R-:W-:Y:S01]  /*4b10*/  @!PT LDS RZ, [RZ] ;  /* 0x00000000fffff984 */ /* 0x000fe20000000800 */
[----:B------:R-:W-:Y:S01]  /*4b20*/  @!PT LDS RZ, [RZ] ;  /* 0x00000000fffff984 */ /* 0x000fe20000000800 */
[----:B------:R-:W-:Y:S01]  /*4b30*/  @!PT LDS RZ, [RZ] ;  /* 0x00000000fffff984 */ /* 0x000fe20000000800 */
[----:B------:R-:W-:Y:S01]  /*4b40*/  @!PT LDS RZ, [RZ] ;  /* 0x00000000fffff984 */ /* 0x000fe20000000800 */
[----:B------:R2:W-:Y:S06]  /*4b50*/  MEMBAR.ALL.CTA ;  /* 0x0000000000007992 */ /* 0x0005ec0000008000 */
[----:B--2---:R-:W2:Y:S01]  /*4b60*/  FENCE.VIEW.ASYNC.S ;  /* 0x00000000000073c6 */ /* 0x004ea20000000000 */
[----:B------:R-:W-:-:S04]  /*4b70*/  PRMT R0, RZ, 0x654, R0 ;  /* 0x00000654ff007816 */ /* 0x000fc80000000000 */
[----:B--2---:R2:W-:Y:S01]  /*4b80*/  SYNCS.ARRIVE.TRANS64.RED.A1T0 RZ, [R0+URZ], RZ ;  /* 0x000000ff00ff79a7 */ /* 0x0045e200081004ff */
[----:B-1----:R-:W-:Y:S01]  /*4b90*/  LOP3.LUT P1, RZ, R6, 0x1, RZ, 0xc0, !PT ;  /* 0x0000000106ff7812 */ /* 0x002fe2000782c0ff */
[----:B--2---:R-:W-:-:S12]  /*4ba0*/  BRA.U UP2, `(.L_x_101) ;  /* 0x0000000102e07547 */ /* 0x004fd8000b800000 */
[----:B------:R-:W1:Y:S01]  /*4bb0*/  LDCU UR6, c[0x0][0x38c] ;  /* 0x00007180ff0677ac */ /* 0x000e620008000800 */
[----:B------:R-:W-:Y:S02]  /*4bc0*/  PLOP3.LUT P2, PT, PT, PT, PT, 0x80, 0x8 ;  /* 0x000000000008781c */ /* 0x000fe40003f4f070 */
[----:B------:R-:W-:Y:S01]  /*4bd0*/  SHF.L.U32 R4, R9, 0x1f, RZ ;  /* 0x0000001f09047819 */ /* 0x000fe200000006ff */
[----:B------:R-:W-:Y:S02]  /*4be0*/  ULEA UR10, UR22, UR8, 0x3 ;  /* 0x00000008160a7291 */ /* 0x000fe4000f8e18ff */
[----:B------:R-:W-:Y:S02]  /*4bf0*/  ULEA UR11, UR22, UR24, 0x5 ;  /* 0x00000018160b7291 */ /* 0x000fe4000f8e28ff */
[----:B-1----:R-:W-:-:S06]  /*4c00*/  UISETP.GE.AND UP0, UPT, UR6, 0x1, UPT ;  /* 0x000000010600788c */ /* 0x002fcc000bf06270 */
[----:B------:R-:W-:-:S05]  /*4c10*/  PLOP3.LUT P0, PT, PT, PT, UP0, 0x80, 0x8 ;  /* 0x000000000008781c */ /* 0x000fca0003f0f008 */
[----:B------:R-:W-:-:S08]  /*4c20*/  @UP0 ULEA UR6, UR21, UR8, 0x3 ;  /* 0x0000000815060291 */ /* 0x000fd0000f8e18ff */
[----:B------:R-:W-:-:S04]  /*4c30*/  @P0 SHF.L.U32 R0, R2, 0x1f, RZ ;  /* 0x0000001f02000819 */ /* 0x000fc800000006ff */
[----:B------:R1:W2:Y:S01]  /*4c40*/  @P0 SYNCS.PHASECHK.TRANS64.TRYWAIT P2, [UR6], R0 ;  /* 0x00000000ff0005a7 */ /* 0x0002a20008041106 */
[----:B------:R-:W3:Y:S02]  /*4c50*/  SYNCS.PHASECHK.TRANS64.TRYWAIT P0, [UR10+0x2a0], R4 ;  /* 0x0002a004ff0075a7 */ /* 0x000ee4000800110a */
[----:B-123--:R-:W-:Y:S05]  /*4c60*/  @!P0 BRA `(.L_x_102) ;  /* 0x00000074004c8947 */ /* 0x00efea0003800000 */
.L_x_231:
[----:B------:R-:W-:Y:S01]  /*4c70*/  UMOV UR19, UR20 ;  /* 0x0000001400137c82 */ /* 0x000fe20008000000 */
[----:B------:R-:W-:Y:S05]  /*4c80*/  BRA.U !UP0, `(.L_x_103) ;  /* 0x0000000108987547 */ /* 0x000fea000b800000 */
[----:B------:R-:W-:Y:S02]  /*4c90*/  UIADD3 UR19, UPT, UPT, UR23, UR20, URZ ;  /* 0x0000001417137290 */ /* 0x000fe4000fffe0ff */
[----:B------:R-:W-:Y:S01]  /*4ca0*/  UPLOP3.LUT UP3, UPT, UPT, UPT, UPT, 0x40, 0x4 ;  /* 0x000000000004789c */ /* 0x000fe20003f6e870 */
[----:B------:R-:W-:Y:S01]  /*4cb0*/  UMOV UR18, UR7 ;  /* 0x0000000700127c82 */ /* 0x000fe20008000000 */
[----:B------:R-:W-:-:S09]  /*4cc0*/  UMOV UR17, UR21 ;  /* 0x0000001500117c82 */ /* 0x000fd20008000000 */
.L_x_106:
[----:B--2---:R-:W-:Y:S01]  /*4cd0*/  ULEA UR9, UR17, UR8, 0x3 ;  /* 0x0000000811097291 */ /* 0x004fe2000f8e18ff */
[----:B---3--:R-:W-:Y:S11]  /*4ce0*/  @P2 BRA `(.L_x_104) ;  /* 0x00000000000c2947 */ /* 0x008ff60003800000 */
[----:B-1----:R-:W-:Y:S04]  /*4cf0*/  SHF.L.U32 R4, R2, 0x1f, RZ ;  /* 0x0000001f02047819 */ /* 0x002fe800000006ff */
[----:B------:R-:W1:Y:S02]  /*4d00*/  SYNCS.PHASECHK.TRANS64.TRYWAIT P0, [UR9], R4 ;  /* 0x00000004ff0075a7 */ /* 0x000e640008001109 */
[----:B-1----:R-:W-:Y:S05]  /*4d10*/  @!P0 BRA `(.L_x_105) ;  /* 0x0000007400388947 */ /* 0x002fea0003800000 */
.L_x_104:
[----:B------:R-:W-:Y:S01]  /*4d20*/  UISETP.NE.AND UP0, UPT, UR18, 0x1, UPT ;  /* 0x000000011200788c */ /* 0x000fe2000bf05270 */
[----:B------:R-:W-:Y:S01]  /*4d30*/  PLOP3.LUT P2, PT, PT, PT, PT, 0x80, 0x8 ;  /* 0x000000000008781c */ /* 0x000fe20003f4f070 */
[----:B------:R-:W-:Y:S02]  /*4d40*/  UIADD3 UR21, UPT, UPT, UR17, 0x1, URZ ;  /* 0x0000000111157890 */ /* 0x000fe4000fffe0ff */
[----:B------:R-:W-:Y:S02]  /*4d50*/  ULEA UR30, UR17, UR15, 0x7 ;  /* 0x0000000f111e7291 */ /* 0x000fe4000f8e38ff */
[----:B------:R-:W-:Y:S01]  /*4d60*/  UISETP.NE.AND UP1, UPT, UR21, 0x24, UPT ;  /* 0x000000241500788c */ /* 0x000fe2000bf25270 */
[----:B------:R-:W-:Y:S01]  /*4d70*/  PLOP3.LUT P0, PT, PT, PT, UP0, 0x80, 0x8 ;  /* 0x000000000008781c */ /* 0x000fe20003f0f008 */
[----:B------:R-:W-:Y:S02]  /*4d80*/  ULEA UR32, UR17, UR14, 0x8 ;  /* 0x0000000e11207291 */ /* 0x000fe4000f8e40ff */
[----:B------:R-:W-:Y:S02]  /*4d90*/  USEL UR16, URZ, 0x1, UP1 ;  /* 0x00000001ff107887 */ /* 0x000fe40008800000 */
[----:B------:R-:W-:Y:S02]  /*4da0*/  USEL UR21, UR21, URZ, UP1 ;  /* 0x000000ff15157287 */ /* 0x000fe40008800000 */
[----:B------:R-:W-:Y:S02]  /*4db0*/  UIADD3 UR36, UPT, UPT, UR30, 0x2, URZ ;  /* 0x000000021e247890 */ /* 0x000fe4000fffe0ff */
[----:B------:R-:W-:Y:S01]  /*4dc0*/  @UP0 ULEA UR6, UR21, UR8, 0x3 ;  /* 0x0000000815060291 */ /* 0x000fe2000f8e18ff */
[----:B------:R-:W-:Y:S01]  /*4dd0*/  LOP3.LUT R2, R2, UR16, RZ, 0x3c, !PT ;  /* 0x0000001002027c12 */ /* 0x000fe2000f8e3cff */
[----:B------:R-:W-:Y:S02]  /*4de0*/  UIADD3 UR34, UPT, UPT, UR32, 0x2, URZ ;  /* 0x0000000220227890 */ /* 0x000fe4000fffe0ff */
[----:B------:R-:W-:Y:S01]  /*4df0*/  UIADD3 UR9, UPT, UPT, UR9, 0x120, URZ ;  /* 0x0000012009097890 */ /* 0x000fe2000fffe0ff */
[----:B-1----:R-:W-:Y:S01]  /*4e00*/  @P0 SHF.L.U32 R0, R2, 0x1f, RZ ;  /* 0x0000001f02000819 */ /* 0x002fe200000006ff */
[----:B------:R-:W-:Y:S01]  /*4e10*/  UMOV UR31, 0x80004020 ;  /* 0x80004020001f7882 */ /* 0x000fe20000000000 */
[----:B------:R-:W-:Y:S01]  /*4e20*/  UMOV UR33, 0x80004020 ;  /* 0x8000402000217882 */ /* 0x000fe20000000000 */
[----:B------:R-:W-:Y:S01]  /*4e30*/  UMOV UR37, 0x80004020 ;  /* 0x8000402000257882 */ /* 0x000fe20000000000 */
[----:B------:R2:W3:Y:S01]  /*4e40*/  @P0 SYNCS.PHASECHK.TRANS64.TRYWAIT P2, [UR6], R0 ;  /* 0x00000000ff0005a7 */ /* 0x0004e20008041106 */
[----:B------:R-:W-:Y:S01]  /*4e50*/  UIADD3 UR20, UPT, UPT, UR20, 0x1, URZ ;  /* 0x0000000114147890 */ /* 0x000fe2000fffe0ff */
[----:B------:R2:W-:Y:S01]  /*4e60*/  UTCQMMA.2CTA gdesc[UR32], gdesc[UR30], tmem[UR11], tmem[UR28], idesc[UR29], UP3 ;  /* 0x00ff1c1e200075ea */ /* 0x0005e20009a0030b */
[----:B------:R-:W-:Y:S02]  /*4e70*/  UIADD3 UR18, UPT, UPT, UR18, -0x1, URZ ;  /* 0xffffffff12127890 */ /* 0x000fe4000fffe0ff */
[----:B------:R-:W-:Y:S02]  /*4e80*/  UISETP.NE.AND UP0, UPT, UR20, UR19, UPT ;  /* 0x000000131400728c */ /* 0x000fe4000bf05270 */
[----:B------:R-:W-:Y:S01]  /*4e90*/  UPLOP3.LUT UP3, UPT, UPT, UPT, UPT, 0x80, 0x8 ;  /* 0x000000000008789c */ /* 0x000fe20003f6f070 */
[----:B------:R-:W-:Y:S01]  /*4ea0*/  UMOV UR35, 0x80004020 ;  /* 0x8000402000237882 */ /* 0x000fe20000000000 */
[----:B------:R-:W-:Y:S01]  /*4eb0*/  UMOV UR17, UR21 ;  /* 0x0000001500117c82 */ /* 0x000fe20008000000 */
[----:B------:R2:W-:Y:S01]  /*4ec0*/  UTCQMMA.2CTA gdesc[UR34], gdesc[UR36], tmem[UR11], tmem[UR26], idesc[UR27], UPT ;  /* 0x00ff1a24220075ea */ /* 0x0005e2000ba0030b */
[----:B------:R2:W-:Y:S03]  /*4ed0*/  UTCBAR.2CTA.MULTICAST [UR9], URZ, UR13 ;  /* 0x000000ff090073e9 */ /* 0x0005e6000820080d */
[----:B------:R-:W-:Y:S05]  /*4ee0*/  BRA.U UP0, `(.L_x_106) ;  /* 0xfffffffd00787547 */ /* 0x000fea000b83ffff */
.L_x_103:
[----:B------:R-:W-:Y:S01]  /*4ef0*/  UIADD3 UR10, UPT, UPT, UR10, 0x280, URZ ;  /* 0x000002800a0a7890 */ /* 0x000fe2000fffe0ff */
[----:B------:R-:W-:-:S08]  /*4f00*/  UMOV UR20, UR19 ;  /* 0x0000001300147c82 */ /* 0x000fd00008000000 */
[----:B------:R4:W-:Y:S01]  /*4f10*/  UTCBAR.2CTA.MULTICAST [UR10], URZ, UR12 ;  /* 0x000000ff0a0073e9 */ /* 0x0009e2000820080c */
[----:B------:R-:W-:Y:S02]  /*4f20*/  NOP ;  /* 0x0000000000007918 */ /* 0x000fe40000000000 */
.L_x_101:
[----:B------:R-:W-:Y:S01]  /*4f30*/  UIADD3 UR22, UPT, UPT, UR22, 0x1, URZ ;  /* 0x0000000116167890 */ /* 0x000fe2000fffe0ff */
[----:B------:R-:W-:-:S03]  /*4f40*/  ISETP.NE.AND P0, PT, R8, 0x2, PT ;  /* 0x000000020800780c */ /* 0x000fc60003f05270 */
[----:B------:R-:W-:Y:S01]  /*4f50*/  UISETP.NE.AND UP0, UPT, UR22, 0x4, UPT ;  /* 0x000000041600788c */ /* 0x000fe2000bf05270 */
[----:B-12---:R-:W-:Y:S02]  /*4f60*/  SEL R0, RZ, 0x1, P0 ;  /* 0x00000001ff007807 */ /* 0x006fe40000000000 */
[----:B------:R-:W-:Y:S01]  /*4f70*/  SEL R8, R8, RZ, P0 ;  /* 0x000000ff08087207 */ /* 0x000fe20000000000 */
[----:B------:R-:W-:Y:S01]  /*4f80*/  USEL UR6, URZ, 0x1, UP0 ;  /* 0x00000001ff067887 */ /* 0x000fe20008000000 */
[----:B------:R-:W-:Y:S01]  /*4f90*/  LOP3.LUT R3, R3, R0, RZ, 0x3c, !PT ;  /* 0x0000000003037212 */ /* 0x000fe200078e3cff */
[----:B------:R-:W-:-:S04]  /*4fa0*/  USEL UR22, UR22, URZ, UP0 ;  /* 0x000000ff16167287 */ /* 0x000fc80008000000 */
[----:B------:R-:W-:Y:S01]  /*4fb0*/  LOP3.LUT R9, R9, UR6, RZ, 0x3c, !PT ;  /* 0x0000000609097c12 */ /* 0x000fe2000f8e3cff */
[----:B------:R-:W-:Y:S07]  /*4fc0*/  @P1 BRA `(.L_x_107) ;  /* 0xfffffff800b01947 */ /* 0x000fee000383ffff */
[----:B------:R-:W1:Y:S01]  /*4fd0*/  S2UR UR6, SR_CgaCtaId ;  /* 0x00000000000679c3 */ /* 0x000e620000008800 */
[----:B------:R-:W-:Y:S01]  /*4fe0*/  ELECT P0, URZ, PT ;  /* 0x0000000000ff782f */ /* 0x000fe20003800000 */
[----:B------:R-:W-:Y:S01]  /*4ff0*/  HFMA2 R0, -RZ, RZ, 0, 5.9604644775390625e-08 ;  /* 0x00000001ff007431 */ /* 0x000fe200000001ff */
[----:B------:R-:W-:-:S05]  /*5000*/  UMOV UR7, 0x40 ;  /* 0x0000004000077882 */ /* 0x000fca0000000000 */
[----:B------:R-:W-:Y:S01]  /*5010*/  UVIRTCOUNT.DEALLOC.SMPOOL 0x80 ;  /* 0x000000800000784c */ /* 0x000fe20000000000 */
[----:B------:R-:W-:Y:S02]  /*5020*/  UISETP.NE.AND UP0, UPT, UR5, URZ, UPT ;  /* 0x000000ff0500728c */ /* 0x000fe4000bf05270 */
[----:B-1----:R-:W-:-:S09]  /*5030*/  ULEA UR6, UR6, UR7, 0x18 ;  /* 0x0000000706067291 */ /* 0x002fd2000f8ec0ff */
[----:B------:R1:W-:Y:S01]  /*5040*/  @P0 STS.U8 [UR6+0x1c], R0 ;  /* 0x00001c00ff000988 */ /* 0x0003e20008000006 */
[----:B------:R-:W-:Y:S05]  /*5050*/  BRA.U UP0, `(.L_x_108) ;  /* 0x0000000100a07547 */ /* 0x000fea000b800000 */
[----:B------:R-:W-:Y:S01]  /*5060*/  UIADD3 UR5, UPT, UPT, UR8, 0x2a0, URZ ;  /* 0x000002a008057890 */ /* 0x000fe2000fffe0ff */
[----:B------:R-:W-:-:S03]  /*5070*/  SHF.L.U32 R2, R9, 0x1f, RZ ;  /* 0x0000001f09027819 */ /* 0x000fc600000006ff */
[----:B------:R-:W-:-:S09]  /*5080*/  ULEA UR7, UR22, UR5, 0x3 ;  /* 0x0000000516077291 */ /* 0x000fd2000f8e18ff */
[----:B------:R-:W2:Y:S02]  /*5090*/  SYNCS.PHASECHK.TRANS64.TRYWAIT P0, [UR7], R2 ;  /* 0x00000002ff0075a7 */ /* 0x000ea40008001107 */
[----:B--2---:R-:W-:Y:S05]  /*50a0*/  @!P0 BRA `(.L_x_109) ;  /* 0x00000070006c8947 */ /* 0x004fea0003800000 */
.L_x_234:
[----:B------:R-:W-:-:S04]  /*50b0*/  UIADD3 UR9, UPT, UPT, UR22, 0x1, URZ ;  /* 0x0000000116097890 */ /* 0x000fc8000fffe0ff */
[----:B------:R-:W-:-:S04]  /*50c0*/  UISETP.NE.AND UP1, UPT, UR9, 0x4, UPT ;  /* 0x000000040900788c */ /* 0x000fc8000bf25270 */
[----:B----4-:R-:W-:Y:S02]  /*50d0*/  USEL UR10, URZ, 0x1, UP1 ;  /* 0x00000001ff0a7887 */ /* 0x010fe40008800000 */
[----:B------:R-:W-:-:S04]  /*50e0*/  USEL UR9, UR9, URZ, UP1 ;  /* 0x000000ff09097287 */ /* 0x000fc80008800000 */
[----:B------:R-:W-:Y:S01]  /*50f0*/  ULEA UR7, UR9, UR5, 0x3 ;  /* 0x0000000509077291 */ /* 0x000fe2000f8e18ff */
[----:B-1----:R-:W-:-:S04]  /*5100*/  LOP3.LUT R2, R9, UR10, RZ, 0x3c, !PT ;  /* 0x0000000a09027c12 */ /* 0x002fc8000f8e3cff */
[----:B------:R-:W-:-:S04]  /*5110*/  SHF.L.U32 R3, R2, 0x1f, RZ ;  /* 0x0000001f02037819 */ /* 0x000fc800000006ff */
[----:B------:R-:W1:Y:S02]  /*5120*/  SYNCS.PHASECHK.TRANS64.TRYWAIT P0, [UR7], R3 ;  /* 0x00000003ff0075a7 */ /* 0x000e640008001107 */
[----:B-1----:R-:W-:Y:S05]  /*5130*/  @!P0 BRA `(.L_x_110) ;  /* 0x0000007000608947 */ /* 0x002fea0003800000 */
.L_x_236:
        /* <DEDUP_REMOVED lines=9> */
.L_x_238:
[----:B------:R-:W-:-:S04]  /*51d0*/  UIADD3 UR9, UPT, UPT, UR9, 0x1, URZ ;  /* 0x0000000109097890 */ /* 0x000fc8000fffe0ff */
[----:B------:R-:W-:-:S04]  /*51e0*/  UISETP.NE.AND UP1, UPT, UR9, 0x4, UPT ;  /* 0x000000040900788c */ /* 0x000fc8000bf25270 */
[----:B------:R-:W-:Y:S02]  /*51f0*/  USEL UR7, URZ, 0x1, UP1 ;  /* 0x00000001ff077887 */ /* 0x000fe40008800000 */
[----:B------:R-:W-:-:S04]  /*5200*/  USEL UR9, UR9, URZ, UP1 ;  /* 0x000000ff09097287 */ /* 0x000fc80008800000 */
[----:B------:R-:W-:Y:S01]  /*5210*/  ULEA UR9, UR9, UR5, 0x3 ;  /* 0x0000000509097291 */ /* 0x000fe2000f8e18ff */
[----:B------:R-:W-:-:S04]  /*5220*/  LOP3.LUT R2, R2, UR7, RZ, 0x3c, !PT ;  /* 0x0000000702027c12 */ /* 0x000fc8000f8e3cff */
[----:B------:R-:W-:Y:S01]  /*5230*/  SHF.L.U32 R2, R2, 0x1f, RZ ;  /* 0x0000001f02027819 */ /* 0x000fe200000006ff */
[----:B-1----:R-:W-:-:S04]  /*5240*/  IMAD.U32 R0, RZ, RZ, UR9 ;  /* 0x00000009ff007e24 */ /* 0x002fc8000f8e00ff */
[----:B------:R1:W2:Y:S03]  /*5250*/  SYNCS.PHASECHK.TRANS64.TRYWAIT P0, [R0+URZ], R2 ;  /* 0x00000002000075a7 */ /* 0x0002a600080011ff */
[----:B--2---:R-:W-:Y:S05]  /*5260*/  @!P0 NANOSLEEP.SYNCS 0x989680 ;  /* 0x009896800000895d */ /* 0x004fea0003900000 */
[----:B------:R-:W2:Y:S02]  /*5270*/  @!P0 SYNCS.PHASECHK.TRANS64 P0, [R0+URZ], R2 ;  /* 0x00000002000085a7 */ /* 0x000ea400080010ff */
[----:B--2---:R-:W-:Y:S05]  /*5280*/  @P0 BRA `(.L_x_112) ;  /* 0x0000000000200947 */ /* 0x004fea0003800000 */
.L_x_113:
[----:B--2---:R2:W4:Y:S02]  /*5290*/  SYNCS.PHASECHK.TRANS64.TRYWAIT P0, [R0+URZ], R2 ;  /* 0x00000002000075a7 */ /* 0x00452400080011ff */
[----:B----4-:R-:W-:Y:S05]  /*52a0*/  @!P0 NANOSLEEP.SYNCS 0x989680 ;  /* 0x009896800000895d */ /* 0x010fea0003900000 */
[----:B------:R-:W4:Y:S02]  /*52b0*/  @!P0 SYNCS.PHASECHK.TRANS64 P0, [R0+URZ], R2 ;  /* 0x00000002000085a7 */ /* 0x000f2400080010ff */
[----:B----4-:R-:W-:Y:S05]  /*52c0*/  @!P0 BRA `(.L_x_113) ;  /* 0xfffffffc00f08947 */ /* 0x010fea000383ffff */
[----:B------:R-:W-:Y:S05]  /*52d0*/  BRA `(.L_x_112) ;  /* 0x00000000000c7947 */ /* 0x000fea0003800000 */
.L_x_108:
[----:B------:R-:W-:-:S04]  /*52e0*/  UIADD3 UR5, UPT, UPT, UR8, 0x2e0, URZ ;  /* 0x000002e008057890 */ /* 0x000fc8000fffe0ff */
[----:B------:R-:W-:-:S09]  /*52f0*/  UPRMT UR5, UR4, 0x654, UR5 ;  /* 0x0000065404057896 */ /* 0x000fd20008000005 */
[----:B------:R-:W-:Y:S03]  /*5300*/  SYNCS.ARRIVE.TRANS64.RED.A1T0 RZ, [UR5], RZ ;  /* 0x000000ffffff79a7 */ /* 0x000fe60008100405 */
.L_x_112:
[----:B-12---:R-:W-:Y:S01]  /*5310*/  SHF.L.U32 R2, RZ, 0x1f, RZ ;  /* 0x0000001fff027819 */ /* 0x006fe200000006ff */
[----:B------:R-:W-:Y:S01]  /*5320*/  UIADD3 UR5, UPT, UPT, UR8, 0x2e0, URZ ;  /* 0x000002e008057890 */ /* 0x000fe2000fffe0ff */
[----:B------:R-:W-:Y:S02]  /*5330*/  PLOP3.LUT P0, PT, PT, PT, UP0, 0x80, 0x8 ;  /* 0x000000000008781c */ /* 0x000fe40003f0f008 */
[----:B------:R-:W1:Y:S02]  /*5340*/  SYNCS.PHASECHK.TRANS64.TRYWAIT P1, [UR8+0x2e0], R2 ;  /* 0x0002e002ff0075a7 */ /* 0x000e640008021108 */
[----:B-1----:R-:W-:Y:S09]  /*5350*/  @!P1 BRA `(.L_x_114) ;  /* 0x0000007000089947 */ /* 0x002ff20003800000 */
.L_x_240:
[----:B------:R-:W-:Y:S01]  /*5360*/  @!UP0 UPRMT UR5, UR4, 0x654, UR5 ;  /* 0x0000065404058896 */ /* 0x000fe20008000005 */
[----:B------:R-:W-:Y:S02]  /*5370*/  UMOV UR8, 0xffff ;  /* 0x0000ffff00087882 */ /* 0x000fe40000000000 */
[----:B------:R-:W-:-:S06]  /*5380*/  UMOV UR4, 0x1 ;  /* 0x0000000100047882 */ /* 0x000fcc0000000000 */
[----:B------:R-:W-:Y:S01]  /*5390*/  @!P0 SYNCS.ARRIVE.TRANS64.RED.A1T0 RZ, [UR5], RZ ;  /* 0x000000ffffff89a7 */ /* 0x000fe20008100405 */
[----:B------:R-:W-:Y:S01]  /*53a0*/  NOP ;  /* 0x0000000000007918 */ /* 0x000fe20000000000 */
[----:B-1----:R-:W1:Y:S01]  /*53b0*/  LDS R0, [UR6+0x14] ;  /* 0x00001406ff007984 */ /* 0x002e620008000800 */
[----:B------:R-:W-:-:S04]  /*53c0*/  ULOP3.LUT UR5, UR24, 0xffff, URZ, 0xc0, !UPT ;  /* 0x0000ffff18057892 */ /* 0x000fc8000f8ec0ff */
[----:B------:R-:W-:-:S04]  /*53d0*/  USHF.R.U32.HI UR5, URZ, 0x5, UR5 ;  /* 0x00000005ff057899 */ /* 0x000fc80008011605 */
[----:B------:R-:W-:Y:S02]  /*53e0*/  USHF.L.U32 UR8, UR8, UR5, URZ ;  /* 0x0000000508087299 */ /* 0x000fe400080006ff */
[----:B------:R-:W-:-:S04]  /*53f0*/  USHF.L.U32 UR4, UR4, UR5, URZ ;  /* 0x0000000504047299 */ /* 0x000fc800080006ff */
[----:B-1----:R-:W-:-:S04]  /*5400*/  LOP3.LUT R0, R0, UR8, RZ, 0xc0, !PT ;  /* 0x0000000800007c12 */ /* 0x002fc8000f8ec0ff */
[----:B------:R-:W-:-:S13]  /*5410*/  ISETP.NE.AND P0, PT, R0, UR8, PT ;  /* 0x0000000800007c0c */ /* 0x000fda000bf05270 */
[----:B------:R-:W-:Y:S05]  /*5420*/  @P0 BRA `(.L_x_115) ;  /* 0x0000000000580947 */ /* 0x000fea0003800000 */
[----:B------:R-:W1:Y:S02]  /*5430*/  LDS R0, [UR6+0x18] ;  /* 0x00001806ff007984 */ /* 0x000e640008000800 */
[----:B-1----:R-:W-:-:S04]  /*5440*/  LOP3.LUT R0, R0, UR4, RZ, 0xc0, !PT ;  /* 0x0000000400007c12 */ /* 0x002fc8000f8ec0ff */
[----:B------:R-:W-:-:S13]  /*5450*/  ISETP.NE.AND P0, PT, R0, UR4, PT ;  /* 0x0000000400007c0c */ /* 0x000fda000bf05270 */
[----:B------:R-:W-:Y:S05]  /*5460*/  @P0 BRA `(.L_x_116) ;  /* 0x00000000003c0947 */ /* 0x000fea0003800000 */
[----:B------:R-:W1:Y:S01]  /*5470*/  S2R R2, SR_LANEID ;  /* 0x0000000000027919 */ /* 0x000e620000000000 */
[----:B------:R-:W-:Y:S01]  /*5480*/  ULOP3.LUT UR8, URZ, UR8, URZ, 0x33, !UPT ;  /* 0x00000008ff087292 */ /* 0x000fe2000f8e33ff */
[----:B------:R-:W-:Y:S02]  /*5490*/  VOTEU.ANY UR7, UPT, PT ;  /* 0x0000000000077886 */ /* 0x000fe400038e0100 */
[----:B------:R-:W-:-:S03]  /*54a0*/  UFLO.U32 UR7, UR7 ;  /* 0x00000007000772bd */ /* 0x000fc600080e0000 */
[----:B------:R-:W-:-:S04]  /*54b0*/  IMAD.U32 R0, RZ, RZ, UR8 ;  /* 0x00000008ff007e24 */ /* 0x000fc8000f8e00ff */
[----:B------:R2:W3:Y:S02]  /*54c0*/  REDUX UR5, R0 ;  /* 0x00000000000573c4 */ /* 0x0004e40000000000 */
[----:B------:R1:W-:Y:S02]  /*54d0*/  UTCATOMSWS.AND URZ, UR8 ;  /* 0x0000000800ff79e3 */ /* 0x0003e40008000000 */
[----:B-1----:R-:W-:Y:S02]  /*54e0*/  ISETP.EQ.U32.AND P0, PT, R2, UR7, PT ;  /* 0x0000000702007c0c */ /* 0x002fe4000bf02070 */
[----:B--2---:R-:W-:Y:S02]  /*54f0*/  LOP3.LUT R0, RZ, UR4, RZ, 0x33, !PT ;  /* 0x00000004ff007c12 */ /* 0x004fe4000f8e33ff */
[----:B---3--:R-:W-:Y:S02]  /*5500*/  MOV R2, UR5 ;  /* 0x0000000500027c02 */ /* 0x008fe40008000f00 */
[----:B------:R-:W1:Y:S07]  /*5510*/  REDUX UR4, R0 ;  /* 0x00000000000473c4 */ /* 0x000e6e0000000000 */
[----:B------:R2:W-:Y:S01]  /*5520*/  @P0 ATOMS.AND RZ, [UR6+0x14], R2 ;  /* 0x00001402ffff098c */ /* 0x0005e2000a800006 */
[----:B-1----:R-:W-:-:S05]  /*5530*/  IMAD.U32 R0, RZ, RZ, UR4 ;  /* 0x00000004ff007e24 */ /* 0x002fca000f8e00ff */
[----:B------:R2:W-:Y:S01]  /*5540*/  @P0 ATOMS.AND RZ, [UR6+0x18], R0 ;  /* 0x00001800ffff098c */ /* 0x0005e2000a800006 */
[----:B------:R-:W-:Y:S05]  /*5550*/  BRA `(.L_x_117) ;  /* 0x0000000000147947 */ /* 0x000fea0003800000 */
.L_x_116:
[----:B------:R-:W-:Y:S02]  /*5560*/  MOV R2, 0x5580 ;  /* 0x0000558000027802 */ /* 0x000fe40000000f00 */
[----:B---345:R-:W-:Y:S05]  /*5570*/  CALL.REL.NOINC `($__internal_0_$__cuda_sm10x_tcgen05_guardrail_trap_col_being_dealloced_not_returned_by_alloc) ;  /* 0x00000070001c7944 */ /* 0x038fea0003c00000 */
[----:B------:R-:W-:Y:S05]  /*5580*/  BRA `(.L_x_117) ;  /* 0x0000000000087947 */ /* 0x000fea0003800000 */
.L_x_115:
[----:B------:R-:W-:Y:S02]  /*5590*/  MOV R2, 0x55b0 ;  /* 0x000055b000027802 */ /* 0x000fe40000000f00 */
[----:B---345:R-:W-:Y:S05]  /*55a0*/  CALL.REL.NOINC `($__internal_2_$__cuda_sm10x_tcgen05_guardrail_trap_unallocated_columns_being_dealloced) ;  /* 0x0000007000287944 */ /* 0x038fea0003c00000 */
.L_x_117:
[----:B------:R-:W-:Y:S01]  /*55b0*/  NOP ;  /* 0x0000000000007918 */ /* 0x000fe20000000000 */
[----:B----4-:R-:W-:Y:S05]  /*55c0*/  EXIT ;  /* 0x000000000000794d */ /* 0x010fea0003800000 */
.L_x_88:
[----:B------:R-:W-:-:S09]  /*55d0*/  UISETP.NE.OR UP5, UPT, UR10, 0x3, UP5 ;  /* 0x000000030a00788c */ /* 0x000fd2000afa5670 */
[----:B------:R-:W-:Y:S05]  /*55e0*/  BRA.U UP5, `(.L_x_118) ;  /* 0x0000000905c87547 */ /* 0x000fea000b800000 */
[----:B------:R-:W1:Y:S01]  /*55f0*/  LDC R0, c[0x0][0xb30] ;  /* 0x0002cc00ff007b82 */ /* 0x000e620000000800 */
[----:B------:R-:W2:Y:S01]  /*5600*/  LDCU.64 UR8, c[0x0][0x888] ;  /* 0x00011100ff0877ac */ /* 0x000ea20008000a00 */
[----:B------:R-:W-:Y:S01]  /*5610*/  IMAD.MOV.U32 R28, RZ, RZ, 0x1 ;  /* 0x00000001ff1c7424 */ /* 0x000fe200078e00ff */
[----:B------:R-:W-:Y:S01]  /*5620*/  CS2R R26, SRZ ;  /* 0x00000000001a7805 */ /* 0x000fe2000001ff00 */
[----:B------:R-:W-:Y:S01]  /*5630*/  IMAD.MOV.U32 R23, RZ, RZ, 0x1000 ;  /* 0x00001000ff177424 */ /* 0x000fe200078e00ff */
[----:B------:R-:W3:Y:S03]  /*5640*/  LDCU.64 UR4, c[0x0][0x890] ;  /* 0x00011200ff0477ac */ /* 0x000ee60008000a00 */
[----:B------:R-:W4:Y:S01]  /*5650*/  LDC R22, c[0x0][0x370] ;  /* 0x0000dc00ff167b82 */ /* 0x000f220000000800 */
[----:B------:R-:W-:Y:S01]  /*5660*/  UMOV UR6, 0x400 ;  /* 0x0000040000067882 */ /* 0x000fe20000000000 */
[----:B------:R-:W-:-:S02]  /*5670*/  UPLOP3.LUT UP1, UPT, UPT, UPT, UPT, 0x40, 0x4 ;  /* 0x000000000004789c */ /* 0x000fc40003f2e870 */
[----:B------:R-:W-:-:S04]  /*5680*/  ULEA UR6, UR37, UR6, 0x18 ;  /* 0x0000000625067291 */ /* 0x000fc8000f8ec0ff */
[----:B------:R-:W4:Y:S01]  /*5690*/  LDC R3, c[0x0][0xb0c] ;  /* 0x0002c300ff037b82 */ /* 0x000f220000000800 */
[----:B--2---:R-:W-:Y:S02]  /*56a0*/  UISETP.NE.U32.AND UP2, UPT, UR8, URZ, UPT ;  /* 0x000000ff0800728c */ /* 0x004fe4000bf45070 */
[----:B------:R-:W-:Y:S02]  /*56b0*/  UIADD3 UR8, UPT, UPT, UR6, 0x240, URZ ;  /* 0x0000024006087890 */ /* 0x000fe4000fffe0ff */
[----:B---3--:R-:W-:-:S03]  /*56c0*/  UISETP.NE.U32.AND UP3, UPT, UR4, URZ, UPT ;  /* 0x000000ff0400728c */ /* 0x008fc6000bf65070 */
[----:B------:R-:W2:Y:S01]  /*56d0*/  LDC R20, c[0x0][0xb20] ;  /* 0x0002c800ff147b82 */ /* 0x000ea20000000800 */
[----:B-1----:R-:W-:Y:S01]  /*56e0*/  ISETP.NE.AND P1, PT, R0, 0x1, PT ;  /* 0x000000010000780c */ /* 0x002fe20003f25270 */
[----:B------:R-:W-:Y:S02]  /*56f0*/  UISETP.NE.AND.EX UP2, UPT, UR9, URZ, UPT, UP2 ;  /* 0x000000ff0900728c */ /* 0x000fe4000bf45320 */
[----:B------:R-:W-:Y:S02]  /*5700*/  UPRMT UR37, UR37, 0x654, UR8 ;  /* 0x0000065425257896 */ /* 0x000fe40008000008 */
[----:B------:R-:W-:Y:S02]  /*5710*/  UISETP.NE.AND.EX UP3, UPT, UR5, URZ, UPT, UP3 ;  /* 0x000000ff0500728c */ /* 0x000fe4000bf65330 */
[----:B------:R-:W1:Y:S08]  /*5720*/  LDC.64 R30, c[0x0][0x348] ;  /* 0x0000d200ff1e7b82 */ /* 0x000e700000000a00 */
[----:B------:R-:W3:Y:S08]  /*5730*/  LDC.64 R14, c[0x0][0xb10] ;  /* 0x0002c400ff0e7b82 */ /* 0x000ef00000000a00 */
[----:B------:R-:W1:Y:S08]  /*5740*/  LDC.64 R6, c[0x0][0xb18] ;  /* 0x0002c600ff067b82 */ /* 0x000e700000000a00 */
[----:B------:R-:W1:Y:S08]  /*5750*/  LDC.64 R4, c[0x0][0xb28] ;  /* 0x0002ca00ff047b82 */ /* 0x000e700000000a00 */
[----:B--2-4-:R-:W1:Y:S02]  /*5760*/  LDC R21, c[0x0][0x374] ;  /* 0x0000dd00ff157b82 */ /* 0x014e640000000800 */
.L_x_126:
[C---:B------:R-:W-:Y:S02]  /*5770*/  LEA R0, R27.reuse, UR6, 0x3 ;  /* 0x000000061b007c11 */ /* 0x040fe4000f8e18ff */
[----:B------:R-:W-:Y:S02]  /*5780*/  SHF.L.U32 R2, R26, 0x1f, RZ ;  /* 0x0000001f1a027819 */ /* 0x000fe400000006ff */
[----:B------:R-:W-:Y:S02]  /*5790*/  LEA R16, R27, UR6, 0x4 ;  /* 0x000000061b107c11 */ /* 0x000fe4000f8e20ff */
[----:B--2---:R-:W2:Y:S02]  /*57a0*/  SYNCS.PHASECHK.TRANS64.TRYWAIT P0, [R0+URZ+0x260], R2 ;  /* 0x00026002000075a7 */ /* 0x004ea400080011ff */
[----:B--2---:R-:W-:Y:S05]  /*57b0*/  @!P0 BRA `(.L_x_119) ;  /* 0x0000006c00088947 */ /* 0x004fea0003800000 */
.L_x_241:
[----:B------:R-:W-:Y:S01]  /*57c0*/  ISETP.GE.AND P0, PT, R63, 0x1, PT ;  /* 0x000000013f00780c */ /* 0x000fe20003f06270 */
[----:B------:R-:W4:Y:S01]  /*57d0*/  LDS.128 R16, [R16+0x2f0] ;  /* 0x0002f00010107984 */ /* 0x000f220000000c00 */
[----:B------:R-:W-:Y:S01]  /*57e0*/  ISETP.NE.U32.AND P4, PT, RZ, UR4, PT ;  /* 0x00000004ff007c0c */ /* 0x000fe2000bf85070 */
[----:B--2---:R-:W-:Y:S01]  /*57f0*/  VIADD R0, R0, 0x270 ;  /* 0x0000027000007836 */ /* 0x004fe20000000000 */
[----:B------:R-:W-:Y:S02]  /*5800*/  SHF.L.U32 R24, R28, 0x1f, RZ ;  /* 0x0000001f1c187819 */ /* 0x000fe400000006ff */
[----:B------:R-:W-:Y:S02]  /*5810*/  ISETP.NE.AND.EX P4, PT, RZ, UR5, PT, P4 ;  /* 0x00000005ff007c0c */ /* 0x000fe4000bf85340 */
[----:B------:R-:W-:Y:S01]  /*5820*/  PRMT R0, RZ, 0x654, R0 ;  /* 0x00000654ff007816 */ /* 0x000fe20000000000 */
[----:B------:R-:W-:Y:S01]  /*5830*/  @!PT LDS RZ, [RZ] ;  /* 0x00000000fffff984 */ /* 0x000fe20000000800 */
[----:B------:R-:W-:Y:S01]  /*5840*/  @!PT LDS RZ, [RZ] ;  /* 0x00000000fffff984 */ /* 0x000fe20000000800 */
[----:B------:R-:W-:Y:S01]  /*5850*/  @!PT LDS RZ, [RZ] ;  /* 0x00000000fffff984 */ /* 0x000fe20000000800 */
[----:B------:R-:W-:Y:S01]  /*5860*/  @!PT LDS RZ, [RZ] ;  /* 0x00000000fffff984 */ /* 0x000fe20000000800 */
[----:B------:R2:W-:Y:S06]  /*5870*/  MEMBAR.ALL.CTA ;  /* 0x0000000000007992 */ /* 0x0005ec0000008000 */
[----:B--2---:R-:W2:Y:S02]  /*5880*/  FENCE.VIEW.ASYNC.S ;  /* 0x00000000000073c6 */ /* 0x004ea40000000000 */
[----:B--2---:R2:W-:Y:S01]  /*5890*/  SYNCS.ARRIVE.TRANS64.RED.A1T0 RZ, [R0+URZ], RZ ;  /* 0x000000ff00ff79a7 */ /* 0x0045e200081004ff */
[----:B----4-:R-:W-:Y:S11]  /*58a0*/  LOP3.LUT P3, RZ, R18, 0x1, RZ, 0xc0, !PT ;  /* 0x0000000112ff7812 */ /* 0x010ff6000786c0ff */
[----:B------:R-:W-:Y:S02]  /*58b0*/  @!UPT UIADD3 URZ, UPT, UPT, URZ, URZ, URZ ;  /* 0x000000fffffff290 */ /* 0x000fe4000fffe0ff */
[----:B------:R-:W-:Y:S02]  /*58c0*/  @P3 MOV R11, R16 ;  /* 0x00000010000b3202 */ /* 0x000fe40000000f00 */
[----:B------:R-:W-:Y:S01]  /*58d0*/  @P3 LOP3.LUT R10, R17, 0xffff, RZ, 0xc0, !PT ;  /* 0x0000ffff110a3812 */ /* 0x000fe200078ec0ff */
[----:B--2---:R-:W-:Y:S06]  /*58e0*/  @!P0 BRA `(.L_x_120) ;  /* 0x0000000000a48947 */ /* 0x004fec0003800000 */
[-C--:B-1----:R-:W-:Y:S01]  /*58f0*/  IMAD.HI.U32 R0, R21, R7.reuse, RZ ;  /* 0x0000000715007227 */ /* 0x082fe200078e00ff */
[----:B------:R-:W-:Y:S02]  /*5900*/  ISETP.NE.AND P0, PT, R6, 0x1, PT ;  /* 0x000000010600780c */ /* 0x000fe40003f05270 */
[----:B------:R-:W-:Y:S01]  /*5910*/  ISETP.NE.AND P2, PT, R63, 0x1, PT ;  /* 0x000000013f00780c */ /* 0x000fe20003f45270 */
[----:B---3--:R-:W-:Y:S01]  /*5920*/  IMAD.HI.U32 R9, R22, R14, RZ ;  /* 0x0000000e16097227 */ /* 0x008fe200078e00ff */
[----:B------:R-:W-:Y:S02]  /*5930*/  SHF.R.U32.HI R0, RZ, R20, R0 ;  /* 0x00000014ff007219 */ /* 0x000fe40000011600 */
[----:B------:R-:W-:Y:S01]  /*5940*/  ISETP.NE.AND P5, PT, R3, 0x1, PT ;  /* 0x000000010300780c */ /* 0x000fe20003fa5270 */
[----:B------:R-:W-:Y:S01]  /*5950*/  IMAD.HI.U32 R13, R10, R7, RZ ;  /* 0x000000070a0d7227 */ /* 0x000fe200078e00ff */
[----:B------:R-:W-:Y:S02]  /*5960*/  SHF.R.U32.HI R9, RZ, R15, R9 ;  /* 0x0000000fff097219 */ /* 0x000fe40000011609 */
[----:B------:R-:W-:Y:S01]  /*5970*/  SEL R0, R21, R0, !P0 ;  /* 0x0000000015007207 */ /* 0x000fe20004000000 */
[----:B------:R-:W-:Y:S01]  /*5980*/  IMAD.HI.U32 R12, R11, R14, RZ ;  /* 0x0000000e0b0c7227 */ /* 0x000fe200078e00ff */
[----:B------:R-:W-:Y:S03]  /*5990*/  SEL R9, R22, R9, !P5 ;  /* 0x0000000916097207 */ /* 0x000fe60006800000 */
[-C--:B------:R-:W-:Y:S01]  /*59a0*/  IMAD.HI.U32 R8, R0, R4.reuse, RZ ;  /* 0x0000000400087227 */ /* 0x080fe200078e00ff */
[----:B------:R-:W-:Y:S03]  /*59b0*/  SHF.R.U32.HI R12, RZ, R15, R12 ;  /* 0x0000000fff0c7219 */ /* 0x000fe6000001160c */
[----:B------:R-:W-:Y:S01]  /*59c0*/  IMAD.HI.U32 R2, R9, R4, RZ ;  /* 0x0000000409027227 */ /* 0x000fe200078e00ff */
[-C--:B------:R-:W-:Y:S02]  /*59d0*/  @P2 SHF.R.U32.HI R0, RZ, R5.reuse, R8 ;  /* 0x00000005ff002219 */ /* 0x080fe40000011608 */
[----:B------:R-:W-:Y:S02]  /*59e0*/  SHF.R.U32.HI R8, RZ, R20, R13 ;  /* 0x00000014ff087219 */ /* 0x000fe4000001160d */
[----:B------:R-:W-:Y:S01]  /*59f0*/  @P2 SHF.R.U32.HI R9, RZ, R5, R2 ;  /* 0x00000005ff092219 */ /* 0x000fe20000011602 */
[----:B------:R-:W-:Y:S01]  /*5a00*/  IMAD R0, R63, R0, RZ ;  /* 0x000000003f007224 */ /* 0x000fe200078e02ff */
[----:B------:R-:W-:Y:S02]  /*5a10*/  SEL R8, R10, R8, !P0 ;  /* 0x000000080a087207 */ /* 0x000fe40004000000 */
[----:B------:R-:W-:Y:S01]  /*5a20*/  SEL R2, R11, R12, !P5 ;  /* 0x0000000c0b027207 */ /* 0x000fe20006800000 */
[C---:B------:R-:W-:Y:S01]  /*5a30*/  IMAD R12, R63.reuse, R9, RZ ;  /* 0x000000093f0c7224 */ /* 0x040fe200078e02ff */
[C---:B------:R-:W-:Y:S01]  /*5a40*/  ISETP.GE.AND P0, PT, R8.reuse, R0, PT ;  /* 0x000000000800720c */ /* 0x040fe20003f06270 */
[----:B------:R-:W-:Y:S03]  /*5a50*/  IMAD.HI.U32 R0, R8, R4, RZ ;  /* 0x0000000408007227 */ /* 0x000fe600078e00ff */
[----:B------:R-:W-:Y:S02]  /*5a60*/  ISETP.GE.OR P0, PT, R2, R12, P0 ;  /* 0x0000000c0200720c */ /* 0x000fe40000706670 */
[-C--:B------:R-:W-:Y:S04]  /*5a70*/  SHF.R.U32.HI R0, RZ, R5.reuse, R0 ;  /* 0x00000005ff007219 */ /* 0x080fe80000011600 */
[----:B------:R-:W-:Y:S05]  /*5a80*/  SEL R13, R8, R0, !P2 ;  /* 0x00000000080d7207 */ /* 0x000fea0005000000 */
[----:B------:R-:W-:Y:S02]  /*5a90*/  IMAD.MOV R12, RZ, RZ, -R13 ;  /* 0x000000ffff0c7224 */ /* 0x000fe400078e0a0d */
[C---:B------:R-:W-:Y:S04]  /*5aa0*/  @!P0 IMAD.HI.U32 R0, R2.reuse, R4, RZ ;  /* 0x0000000402008227 */ /* 0x040fe800078e00ff */
[----:B------:R-:W-:Y:S01]  /*5ab0*/  IMAD R12, R63, R12, R8 ;  /* 0x0000000c3f0c7224 */ /* 0x000fe200078e0208 */
[----:B------:R-:W-:Y:S04]  /*5ac0*/  @!P0 SHF.R.U32.HI R0, RZ, R5, R0 ;  /* 0x00000005ff008219 */ /* 0x000fe80000011600 */
[----:B------:R-:W-:Y:S04]  /*5ad0*/  @!P0 SEL R0, R2, R0, !P2 ;  /* 0x0000000002008207 */ /* 0x000fe80005000000 */
[----:B------:R-:W-:Y:S01]  /*5ae0*/  @!P0 IADD3 R13, PT, PT, R13, -R0, RZ ;  /* 0x800000000d0d8210 */ /* 0x000fe20007ffe0ff */
[----:B------:R-:W-:Y:S01]  /*5af0*/  @!P0 IMAD R0, R9, R12, R0 ;  /* 0x0000000c09008224 */ /* 0x000fe200078e0200 */
[----:B------:R-:W-:Y:S01]  /*5b00*/  IADD3 R9, PT, PT, -R8, RZ, RZ ;  /* 0x000000ff08097210 */ /* 0x000fe20007ffe1ff */
[--C-:B------:R-:W-:Y:S02]  /*5b10*/  IMAD.MOV R12, RZ, RZ, -R2.reuse ;  /* 0x000000ffff0c7224 */ /* 0x100fe400078e0a02 */
[----:B------:R-:W-:Y:S02]  /*5b20*/  @!P0 IMAD R8, R13, R63, R2 ;  /* 0x0000003f0d088224 */ /* 0x000fe400078e0202 */
[----:B------:R-:W-:Y:S02]  /*5b30*/  @!P0 IMAD.MOV.U32 R2, RZ, RZ, R0 ;  /* 0x000000ffff028224 */ /* 0x000fe400078e0000 */
[----:B------:R-:W-:Y:S02]  /*5b40*/  IMAD R11, R3, R12, R11 ;  /* 0x0000000c030b7224 */ /* 0x000fe400078e020b */
[----:B------:R-:W-:Y:S02]  /*5b50*/  IMAD R10, R6, R9, R10 ;  /* 0x00000009060a7224 */ /* 0x000fe400078e020a */
[----:B------:R-:W-:Y:S02]  /*5b60*/  IMAD R11, R2, R3, R11 ;  /* 0x00000003020b7224 */ /* 0x000fe400078e020b */
[----:B------:R-:W-:Y:S02]  /*5b70*/  IMAD R10, R8, R6, R10 ;  /* 0x00000006080a7224 */ /* 0x000fe400078e020a */
.L_x_120:
[----:B------:R-:W-:Y:S05]  /*5b80*/  BRA.U UP1, `(.L_x_121) ;  /* 0x0000000101107547 */ /* 0x000fea000b800000 */
[----:B------:R-:W-:Y:S04]  /*5b90*/  MOV R2, UR7 ;  /* 0x0000000700027c02 */ /* 0x000fe80008000f00 */
[----:B------:R-:W-:Y:S04]  /*5ba0*/  SHF.L.U32 R2, R2, 0x1f, RZ ;  /* 0x0000001f02027819 */ /* 0x000fe800000006ff */
[----:B------:R-:W2:Y:S02]  /*5bb0*/  SYNCS.PHASECHK.TRANS64.TRYWAIT P0, [UR6+0x258], R2 ;  /* 0x00025802ff0075a7 */ /* 0x000ea40008001106 */
[----:B--2---:R-:W-:Y:S05]  /*5bc0*/  @!P0 BRA `(.L_x_122) ;  /* 0x0000006800188947 */ /* 0x004fea0003800000 */
.L_x_121:
[----:B------:R-:W-:Y:S05]  /*5bd0*/  BRA.U !UP3, `(.L_x_123) ;  /* 0x000000010b347547 */ /* 0x000fea000b800000 */
[----:B------:R-:W-:Y:S01]  /*5be0*/  UPLOP3.LUT UP0, UPT, UPT, UPT, UP2, 0x80, 0x8 ;  /* 0x000000000008789c */ /* 0x000fe20003f0f020 */
[----:B--2---:R-:W-:Y:S02]  /*5bf0*/  HFMA2 R0, -RZ, RZ, 0, 5.9604644775390625e-08 ;  /* 0x00000001ff007431 */ /* 0x004fe400000001ff */
[----:B------:R-:W-:Y:S03]  /*5c00*/  IMAD.MOV.U32 R105, RZ, RZ, 0x1 ;  /* 0x00000001ff697424 */ /* 0x000fe600078e00ff */
[----:B------:R-:W-:Y:S05]  /*5c10*/  PLOP3.LUT P0, PT, PT, PT, UP0, 0x80, 0x8 ;  /* 0x000000000008781c */ /* 0x000fea0003f0f008 */
[----:B------:R-:W2:Y:S01]  /*5c20*/  @UP0 LDCU.64 UR10, c[0x0][0x888] ;  /* 0x00011100ff0a07ac */ /* 0x000ea20008000a00 */
[----:B------:R-:W-:Y:S07]  /*5c30*/  @UP0 UIMAD UR8, UR36, UR4, URZ ;  /* 0x00000004240802a4 */ /* 0x000fee000f8e02ff */
[----:B------:R-:W-:Y:S01]  /*5c40*/  @!P0 PRMT R105, R0, 0x7610, R105 ;  /* 0x0000761000698816 */ /* 0x000fe20000000069 */
[----:B--2---:R-:W-:Y:S03]  /*5c50*/  @UP0 UIMAD.WIDE UR10, UR8, 0x4, UR10 ;  /* 0x00000004080a08a5 */ /* 0x004fe6000f8e020a */
[----:B------:R-:W2:Y:S03]  /*5c60*/  @!UP0 LDCU UR8, c[0x0][0x880] ;  /* 0x00011000ff0887ac */ /* 0x000ea60008000800 */
[----:B------:R-:W-:Y:S01]  /*5c70*/  IMAD.U32 R8, RZ, RZ, UR10 ;  /* 0x0000000aff087e24 */ /* 0x000fe2000f8e00ff */
[----:B------:R-:W-:Y:S05]  /*5c80*/  MOV R9, UR11 ;  /* 0x0000000b00097c02 */ /* 0x000fea0008000f00 */
[----:B-----5:R4:W5:Y:S02]  /*5c90*/  @P0 LDG.E R89, desc[UR40][R8.64] ;  /* 0x0000002808590981 */ /* 0x020964000c1e1900 */
[----:B--2-4-:R-:W-:Y:S07]  /*5ca0*/  @!P0 IMAD.U32 R89, RZ, RZ, UR8 ;  /* 0x00000008ff598e24 */ /* 0x014fee000f8e00ff */
.L_x_123:
[----:B-----5:R-:W-:Y:S01]  /*5cb0*/  @!P4 FSETP.EQ.AND P5, PT, R89, RZ, PT ;  /* 0x000000ff5900c20b */ /* 0x020fe20003fa2000 */
[----:B------:R-:W-:Y:S01]  /*5cc0*/  @!UPT UIADD3 URZ, UPT, UPT, URZ, URZ, URZ ;  /* 0x000000fffffff290 */ /* 0x000fe2000fffe0ff */
[----:B------:R-:W-:Y:S11]  /*5cd0*/  @!P4 BRA `(.L_x_124) ;  /* 0x000000000014c947 */ /* 0x000ff60003800000 */
[----:B------:R-:W-:Y:S02]  /*5ce0*/  LOP3.LUT P0, RZ, R105, 0xff, RZ, 0xc0, !PT ;  /* 0x000000ff69ff7812 */ /* 0x000fe4000780c0ff */
[----:B------:R-:W-:Y:S04]  /*5cf0*/  PLOP3.LUT P5, PT, PT, PT, UP0, 0x80, 0x8 ;  /* 0x000000000008781c */ /* 0x000fe80003faf008 */
[----:B------:R-:W-:Y:S07]  /*5d00*/  PLOP3.LUT P5, PT, P5, PT, PT, 0x8, 0x80 ;  /* 0x000000000080781c */ /* 0x000fee0002fae170 */
[----:B------:R-:W-:Y:S11]  /*5d10*/  @P0 FSETP.EQ.AND P5, PT, R89, RZ, PT ;  /* 0x000000ff5900020b */ /* 0x000ff60003fa2000 */
[----:B------:R-:W-:Y:S02]  /*5d20*/  @!UPT UIADD3 URZ, UPT, UPT, URZ, URZ, URZ ;  /* 0x000000fffffff290 */ /* 0x000fe4000fffe0ff */
.L_x_124:
[----:B------:R-:W4:Y:S01]  /*5d30*/  SYNCS.PHASECHK.TRANS64.TRYWAIT P4, [UR6+0x248], R24 ;  /* 0x00024818ff0075a7 */ /* 0x000f220008081106 */
[----:B------:R-:W-:Y:S01]  /*5d40*/  @P3 SHF.R.U32.HI R25, RZ, 0x10, R17 ;  /* 0x00000010ff193819 */ /* 0x000fe20000011611 */
[----:B------:R-:W-:Y:S01]  /*5d50*/  VIADD R27, R27, 0x1 ;  /* 0x000000011b1b7836 */ /* 0x000fe20000000000 */
[----:B------:R-:W5:Y:S08]  /*5d60*/  LDC.64 R8, c[0x0][0xb10] ;  /* 0x0002c400ff087b82 */ /* 0x000f700000000a00 */
[----:B------:R-:W1:Y:S08]  /*5d70*/  LDC.64 R12, c[0x0][0xb18] ;  /* 0x0002c600ff0c7b82 */ /* 0x000e700000000a00 */
[----:B--2---:R-:W2:Y:S08]  /*5d80*/  @!P1 LDC R0, c[0x0][0xb20] ;  /* 0x0002c800ff009b82 */ /* 0x004eb00000000800 */
[----:B------:R-:W3:Y:S01]  /*5d90*/  @!P1 LDC R2, c[0x0][0xb0c] ;  /* 0x0002c300ff029b82 */ /* 0x000ee20000000800 */
[C---:B-----5:R-:W-:Y:S05]  /*5da0*/  @!P1 IMAD.HI.U32 R8, R11.reuse, R8, RZ ;  /* 0x000000080b089227 */ /* 0x060fea00078e00ff */
[----:B------:R-:W-:Y:S01]  /*5db0*/  @!P1 SHF.R.U32.HI R8, RZ, R9, R8 ;  /* 0x00000009ff089219 */ /* 0x000fe20000011608 */
[----:B-1----:R-:W-:Y:S01]  /*5dc0*/  @!P1 IMAD.HI.U32 R13, R10, R13, RZ ;  /* 0x0000000d0a0d9227 */ /* 0x002fe200078e00ff */
[----:B------:R-:W-:Y:S04]  /*5dd0*/  @!P1 ISETP.NE.AND P0, PT, R12, 0x1, PT ;  /* 0x000000010c00980c */ /* 0x000fe80003f05270 */
[----:B--2---:R-:W-:Y:S02]  /*5de0*/  @!P1 SHF.R.U32.HI R0, RZ, R0, R13 ;  /* 0x00000000ff009219 */ /* 0x004fe4000001160d */
[----:B---3--:R-:W-:Y:S02]  /*5df0*/  @!P1 ISETP.NE.AND P2, PT, R2, 0x1, PT ;  /* 0x000000010200980c */ /* 0x008fe40003f45270 */
[----:B------:R-:W-:Y:S02]  /*5e00*/  @!P1 SEL R9, R10, R0, !P0 ;  /* 0x000000000a099207 */ /* 0x000fe40004000000 */
[----:B------:R-:W-:Y:S02]  /*5e10*/  ELECT P0, URZ, PT ;  /* 0x0000000000ff782f */ /* 0x000fe40003800000 */
[----:B------:R-:W-:Y:S05]  /*5e20*/  @!P1 SEL R8, R11, R8, !P2 ;  /* 0x000000080b089207 */ /* 0x000fea0005000000 */
[----:B------:R-:W-:Y:S02]  /*5e30*/  @!P1 IMAD.IADD R0, R9, 0x1, -R8 ;  /* 0x0000000109009824 */ /* 0x000fe400078e0a08 */
[----:B------:R-:W-:Y:S02]  /*5e40*/  @!P1 IMAD.IADD R8, R8, 0x1, -R9 ;  /* 0x0000000108089824 */ /* 0x000fe400078e0a09 */
[----:B------:R-:W-:Y:S02]  /*5e50*/  @!P1 IMAD R11, R0, R2, R11 ;  /* 0x00000002000b9224 */ /* 0x000fe400078e020b */
[----:B------:R-:W-:Y:S01]  /*5e60*/  @!P1 IMAD R10, R8, R12, R10 ;  /* 0x0000000c080a9224 */ /* 0x000fe200078e020a */
[----:B----4-:R-:W-:Y:S06]  /*5e70*/  @!P4 BRA `(.L_x_125) ;  /* 0x000000640084c947 */ /* 0x010fec0003800000 */
.L_x_244:
[----:B------:R-:W-:Y:S01]  /*5e80*/  PLOP3.LUT P5, PT, P5, P0, PT, 0xf2, 0x2f ;  /* 0x00000000002f781c */ /* 0x000fe20002fa1e72 */
[----:B------:R-:W-:Y:S01]  /*5e90*/  UMOV UR14, 0x0 ;  /* 0x00000000000e7882 */ /* 0x000fe20000000000 */
[----:B------:R-:W-:Y:S01]  /*5ea0*/  LOP3.LUT R28, R28, 0x1, RZ, 0x3c, !PT ;  /* 0x000000011c1c7812 */ /* 0x000fe200078e3cff */
[----:B------:R-:W-:Y:S01]  /*5eb0*/  UMOV UR15, 0x10000000 ;  /* 0x10000000000f7882 */ /* 0x000fe20000000000 */
[----:B------:R-:W-:Y:S01]  /*5ec0*/  UMOV UR12, UR36 ;  /* 0x00000024000c7c82 */ /* 0x000fe20008000000 */
[----:B------:R-:W-:Y:S08]  /*5ed0*/  @P3 R2UR UR36, R25 ;  /* 0x00000000192432ca */ /* 0x000ff000000e0000 */
[----:B------:R-:W-:Y:S01]  /*5ee0*/  @!P5 IADD3 R2, P0, PT, R30, 0x580, RZ ;  /* 0x000005801e02d810 */ /* 0x000fe20007f1e0ff */
[----:B------:R-:W-:Y:S01]  /*5ef0*/  @!P5 IMAD.SHL.U32 R104, R104, 0x40, RZ ;  /* 0x000000406868d824 */ /* 0x000fe200078e00ff */
[----:B------:R-:W-:Y:S01]  /*5f00*/  VOTEU.ALL UP1, P5 ;  /* 0x0000000000ff7886 */ /* 0x000fe20002820000 */
[----:B------:R-:W-:Y:S01]  /*5f10*/  @!P5 IMAD.SHL.U32 R103, R103, 0x40, RZ ;  /* 0x000000406767d824 */ /* 0x000fe200078e00ff */
[----:B------:R-:W-:Y:S01]  /*5f20*/  @!P5 R2UR UR9, R2 ;  /* 0x000000000209d2ca */ /* 0x000fe200000e0000 */
[----:B-1----:R-:W-:Y:S01]  /*5f30*/  @!P5 IMAD.X R0, RZ, RZ, R31, P0 ;  /* 0x000000ffff00d224 */ /* 0x002fe200000e061f */
[----:B------:R-:W-:Y:S01]  /*5f40*/  @!P5 R2UR UR10, R104 ;  /* 0x00000000680ad2ca */ /* 0x000fe200000e0000 */
[----:B------:R-:W-:Y:S01]  /*5f50*/  IMAD.IADD R104, R10, 0x1, R91 ;  /* 0x000000010a687824 */ /* 0x000fe200078e025b */
[----:B------:R-:W-:Y:S01]  /*5f60*/  @!P5 R2UR UR11, R103 ;  /* 0x00000000670bd2ca */ /* 0x000fe200000e0000 */
[----:B------:R-:W-:Y:S01]  /*5f70*/  IMAD.IADD R103, R11, 0x1, R102 ;  /* 0x000000010b677824 */ /* 0x000fe200078e0266 */
[----:B------:R-:W-:Y:S02]  /*5f80*/  @!P5 R2UR UR8, R0 ;  /* 0x000000000008d2ca */ /* 0x000fe400000e0000 */
[C---:B------:R-:W-:Y:S04]  /*5f90*/  ISETP.NE.AND P0, PT, R27.reuse, 0x2, PT ;  /* 0x000000021b00780c */ /* 0x040fe80003f05270 */
[----:B------:R-:W-:Y:S01]  /*5fa0*/  SEL R0, RZ, 0x1, P0 ;  /* 0x00000001ff007807 */ /* 0x000fe20000000000 */
[----:B------:R-:W-:Y:S01]  /*5fb0*/  IMAD.U32 R8, RZ, RZ, UR9 ;  /* 0x00000009ff087e24 */ /* 0x000fe2000f8e00ff */
[----:B------:R-:W-:Y:S01]  /*5fc0*/  @!UP1 UIADD3 UR9, UPT, UPT, UR6, 0x240, URZ ;  /* 0x0000024006099890 */ /* 0x000fe2000fffe0ff */
[----:B------:R-:W-:Y:S02]  /*5fd0*/  SEL R27, R27, RZ, P0 ;  /* 0x000000ff1b1b7207 */ /* 0x000fe40000000000 */
[----:B------:R-:W-:Y:S02]  /*5fe0*/  LOP3.LUT R26, R26, R0, RZ, 0x3c, !PT ;  /* 0x000000001a1a7212 */ /* 0x000fe400078e3cff */
[----:B------:R-:W-:Y:S01]  /*5ff0*/  IMAD.U32 R9, RZ, RZ, UR8 ;  /* 0x00000008ff097e24 */ /* 0x000fe2000f8e00ff */
[----:B------:R-:W-:Y:S01]  /*6000*/  @!P5 R2UR UR16, R8 ;  /* 0x000000000810d2ca */ /* 0x000fe200000e0000 */
[----:B------:R-:W-:Y:S01]  /*6010*/  @!UP1 UIADD3 UR8, UPT, UPT, UR6, 0x400, URZ ;  /* 0x0000040006089890 */ /* 0x000fe2000fffe0ff */
[----:B------:R-:W-:Y:S02]  /*6020*/  VOTEU.ALL UP1, P5 ;  /* 0x0000000000ff7886 */ /* 0x000fe40002820000 */
[----:B------:R-:W-:Y:S11]  /*6030*/  @!P5 R2UR UR17, R9 ;  /* 0x000000000911d2ca */ /* 0x000ff600000e0000 */
[----:B------:R-:W-:Y:S02]  /*6040*/  @!UPT UIADD3 URZ, UPT, UPT, URZ, URZ, URZ ;  /* 0x000000fffffff290 */ /* 0x000fe4000fffe0ff */
[----:B------:R2:W-:Y:S01]  /*6050*/  @!UP1 UTMALDG.3D [UR8], [UR16], desc[UR14] ;  /* 0x00000e08100095b4 */ /* 0x0005e20008011000 */
[----:B------:R2:W-:Y:S01]  /*6060*/  @!P5 SYNCS.ARRIVE.TRANS64.RED.A0TR RZ, [UR6+0x240], R23 ;  /* 0x00024017ffffd9a7 */ /* 0x0005e20008300406 */
[----:B------:R-:W-:Y:S01]  /*6070*/  UPLOP3.LUT UP1, UPT, UPT, UPT, UPT, 0x80, 0x8 ;  /* 0x000000000008789c */ /* 0x000fe20003f2f070 */
[----:B------:R-:W-:Y:S01]  /*6080*/  SYNCS.ARRIVE.TRANS64.RED.A1T0 RZ, [UR37], RZ ;  /* 0x000000ffffff79a7 */ /* 0x000fe20008100425 */
[----:B------:R-:W-:Y:S09]  /*6090*/  @P3 BRA `(.L_x_126) ;  /* 0xfffffff400b43947 */ /* 0x000ff2000383ffff */
[----:B------:R-:W-:Y:S07]  /*60a0*/  MOV R0, UR6 ;  /* 0x0000000600007c02 */ /* 0x000fee0008000f00 */
.L_x_127:
[----:B-1----:R-:W-:-:S04]  /*60b0*/  SHF.L.U32 R2, R28, 0x1f, RZ ;  /* 0x0000001f1c027819 */ /* 0x002fc800000006ff */
[----:B------:R1:W3:Y:S03]  /*60c0*/  SYNCS.PHASECHK.TRANS64.TRYWAIT P0, [R0+URZ+0x248], R2 ;  /* 0x00024802000075a7 */ /* 0x0002e600080011ff */
[----:B---3--:R-:W-:Y:S05]  /*60d0*/  @!P0 NANOSLEEP.SYNCS 0x989680 ;  /* 0x009896800000895d */ /* 0x008fea0003900000 */
[----:B------:R-:W3:Y:S02]  /*60e0*/  @!P0 SYNCS.PHASECHK.TRANS64 P0, [R0+URZ+0x248], R2 ;  /* 0x00024802000085a7 */ /* 0x000ee400080010ff */
[----:B--23--:R-:W-:Y:S05]  /*60f0*/  @P0 EXIT ;  /* 0x000000000000094d */ /* 0x00cfea0003800000 */
[----:B------:R-:W-:Y:S05]  /*6100*/  BRA `(.L_x_127) ;  /* 0xfffffffc00e87947 */ /* 0x000fea000383ffff */
.L_x_118:
[----:B------:R-:W-:-:S06]  /*6110*/  UISETP.GE.AND UP1, UPT, UR10, 0x4, UPT ;  /* 0x000000040a00788c */ /* 0x000fcc000bf26270 */
[----:B------:R-:W-:-:S13]  /*6120*/  PLOP3.LUT P0, PT, PT, PT, UP1, 0x80, 0x8 ;  /* 0x000000000008781c */ /* 0x000fda0003f0f018 */
[----:B------:R-:W-:Y:S05]  /*6130*/  @!P0 EXIT ;  /* 0x000000000000894d */ /* 0x000fea0003800000 */
[----:B------:R-:W-:Y:S01]  /*6140*/  BAR.SYNC.DEFER_BLOCKING 0x6, 0xa0 ;  /* 0x0182800000007b1d */ /* 0x000fe20000010000 */
[C---:B------:R-:W-:Y:S01]  /*6150*/  IMAD.SHL.U32 R4, R109.reuse, 0x40, RZ ;  /* 0x000000406d047824 */ /* 0x040fe200078e00ff */
[----:B------:R-:W-:Y:S01]  /*6160*/  SHF.R.U32.HI R3, RZ, 0x1, R109 ;  /* 0x00000001ff037819 */ /* 0x000fe2000001166d */
[----:B------:R-:W-:Y:S01]  /*6170*/  IMAD.SHL.U32 R111, R112, 0x800, RZ ;  /* 0x00000800706f7824 */ /* 0x000fe200078e00ff */
[----:B------:R-:W-:Y:S01]  /*6180*/  CS2R R114, SRZ ;  /* 0x0000000000727805 */ /* 0x000fe2000001ff00 */
[C---:B------:R-:W-:Y:S01]  /*6190*/  IMAD.U32 R73, R109.reuse, 0x10000, RZ ;  /* 0x000100006d497824 */ /* 0x040fe200078e00ff */
[----:B------:R-:W-:Y:S01]  /*61a0*/  UMOV UR43, 0x400 ;  /* 0x00000400002b7882 */ /* 0x000fe20000000000 */
[C---:B------:R-:W-:Y:S01]  /*61b0*/  LOP3.LUT R2, R4.reuse, 0x180, RZ, 0xc0, !PT ;  /* 0x0000018004027812 */ /* 0x040fe200078ec0ff */
[----:B------:R-:W-:Y:S01]  /*61c0*/  ULEA UR43, UR37, UR43, 0x18 ;  /* 0x0000002b252b7291 */ /* 0x000fe2000f8ec0ff */
[----:B------:R-:W1:Y:S01]  /*61d0*/  LDC R108, c[0x0][0x370] ;  /* 0x0000dc00ff6c7b82 */ /* 0x000e620000000800 */
[----:B------:R-:W-:Y:S01]  /*61e0*/  LOP3.LUT R4, R4, 0x640, RZ, 0xc0, !PT ;  /* 0x0000064004047812 */ /* 0x000fe200078ec0ff */
[----:B------:R-:W-:Y:S01]  /*61f0*/  IMAD.MOV.U32 R72, RZ, RZ, RZ ;  /* 0x000000ffff487224 */ /* 0x000fe200078e00ff */
[----:B------:R-:W-:Y:S01]  /*6200*/  LOP3.LUT R3, R2, 0x20, R3, 0xf8, !PT ;  /* 0x0000002002037812 */ /* 0x000fe200078ef803 */
[----:B------:R-:W-:Y:S01]  /*6210*/  IMAD.SHL.U32 R2, R109, 0x8, RZ ;  /* 0x000000086d027824 */ /* 0x000fe200078e00ff */
[----:B------:R-:W-:Y:S01]  /*6220*/  LOP3.LUT R111, R4, 0x800, R111, 0xf8, !PT ;  /* 0x00000800046f7812 */ /* 0x000fe200078ef86f */
[----:B------:R-:W-:Y:S01]  /*6230*/  UIADD3 UR4, UPT, UPT, UR43, 0x1400, URZ ;  /* 0x000014002b047890 */ /* 0x000fe2000fffe0ff */
[----:B------:R-:W-:Y:S01]  /*6240*/  IMAD.MOV.U32 R116, RZ, RZ, RZ ;  /* 0x000000ffff747224 */ /* 0x000fe200078e00ff */
[----:B------:R-:W2:Y:S01]  /*6250*/  LDC R69, c[0x0][0xb0c] ;  /* 0x0002c300ff457b82 */ /* 0x000ea20000000800 */
[----:B------:R-:W-:Y:S01]  /*6260*/  LOP3.LUT R2, R3, 0x30, R2, 0x78, !PT ;  /* 0x0000003003027812 */ /* 0x000fe200078e7802 */
[----:B------:R-:W-:Y:S01]  /*6270*/  IMAD.SHL.U32 R3, R112, 0x200000, RZ ;  /* 0x0020000070037824 */ /* 0x000fe200078e00ff */
[----:B------:R-:W3:Y:S01]  /*6280*/  LDCU.64 UR46, c[0x0][0x348] ;  /* 0x00006900ff2e77ac */ /* 0x000ee20008000a00 */
[----:B------:R-:W-:Y:S01]  /*6290*/  IMAD.MOV.U32 R120, RZ, RZ, RZ ;  /* 0x000000ffff787224 */ /* 0x000fe200078e00ff */
[----:B------:R-:W-:Y:S01]  /*62a0*/  LOP3.LUT R111, R111, R2, RZ, 0xfc, !PT ;  /* 0x000000026f6f7212 */ /* 0x000fe200078efcff */
[----:B------:R-:W-:Y:S01]  /*62b0*/  IMAD.SHL.U32 R2, R109, 0x10, RZ ;  /* 0x000000106d027824 */ /* 0x000fe200078e00ff */
[----:B------:R-:W4:Y:S01]  /*62c0*/  LDS R0, [UR43+0x310] ;  /* 0x0003102bff007984 */ /* 0x000f220008000800 */
[----:B------:R-:W1:Y:S01]  /*62d0*/  LDC R106, c[0x0][0xb20] ;  /* 0x0002c800ff6a7b82 */ /* 0x000e620000000800 */
[----:B------:R-:W-:Y:S01]  /*62e0*/  LOP3.LUT R3, R3, 0x200000, RZ, 0xc0, !PT ;  /* 0x0020000003037812 */ /* 0x000fe200078ec0ff */
[----:B------:R-:W-:Y:S01]  /*62f0*/  VIADD R110, R111, UR43 ;  /* 0x0000002b6f6e7c36 */ /* 0x000fe20008000000 */
[----:B------:R-:W-:Y:S01]  /*6300*/  LOP3.LUT R2, R2, 0x20, RZ, 0xc0, !PT ;  /* 0x0000002002027812 */ /* 0x000fe200078ec0ff */
[----:B------:R-:W-:Y:S01]  /*6310*/  IMAD.U32 R117, RZ, RZ, UR4 ;  /* 0x00000004ff757e24 */ /* 0x000fe2000f8e00ff */
[----:B------:R-:W-:Y:S01]  /*6320*/  LOP3.LUT R73, R3, 0x400000, R73, 0xf8, !PT ;  /* 0x0040000003497812 */ /* 0x000fe200078ef849 */
[----:B------:R-:W1:Y:S01]  /*6330*/  LDCU.64 UR38, c[0x0][0x888] ;  /* 0x00011100ff2677ac */ /* 0x000e620008000a00 */
[----:B------:R-:W-:Y:S01]  /*6340*/  IADD3 R110, PT, PT, -R2, 0x400, R110 ;  /* 0x00000400026e7810 */ /* 0x000fe20007ffe16e */
[----:B------:R-:W1:Y:S01]  /*6350*/  LDC R68, c[0x0][0xb30] ;  /* 0x0002cc00ff447b82 */ /* 0x000e620000000800 */
[----:B------:R-:W-:-:S07]  /*6360*/  UIADD3 UR42, UPT, UPT, UR43, 0x400, URZ ;  /* 0x000004002b2a7890 */ /* 0x000fce000fffe0ff */
[----:B------:R-:W1:Y:S08]  /*6370*/  LDC.64 R100, c[0x0][0xb10] ;  /* 0x0002c400ff647b82 */ /* 0x000e700000000a00 */
[----:B------:R-:W1:Y:S08]  /*6380*/  LDC.64 R66, c[0x0][0xb18] ;  /* 0x0002c600ff427b82 */ /* 0x000e700000000a00 */
[----:B------:R-:W1:Y:S01]  /*6390*/  LDC.64 R96, c[0x0][0x888] ;  /* 0x00022200ff607b82 */ /* 0x000e620000000a00 */
[----:B----4-:R-:W-:-:S07]  /*63a0*/  IMAD.IADD R73, R0, 0x1, R73 ;  /* 0x0000000100497824 */ /* 0x010fce00078e0249 */
[----:B------:R-:W4:Y:S08]  /*63b0*/  LDC.64 R64, c[0x0][0xb28] ;  /* 0x0002ca00ff407b82 */ /* 0x000f300000000a00 */
[----:B------:R-:W1:Y:S08]  /*63c0*/  LDC.64 R98, c[0x0][0x890] ;  /* 0x00022400ff627b82 */ /* 0x000e700000000a00 */
[----:B------:R-:W1:Y:S08]  /*63d0*/  LDC.64 R94, c[0x0][0x8b0] ;  /* 0x00022c00ff5e7b82 */ /* 0x000e700000000a00 */
[----:B------:R-:W1:Y:S08]  /*63e0*/  LDC.64 R92, c[0x0][0x8a8] ;  /* 0x00022a00ff5c7b82 */ /* 0x000e700000000a00 */
[----:B--23--:R-:W1:Y:S02]  /*63f0*/  LDC R107, c[0x0][0x374] ;  /* 0x0000dd00ff6b7b82 */ /* 0x00ce640000000800 */
.L_x_146:
[C---:B------:R-:W-:Y:S02]  /*6400*/  LEA R0, R120.reuse, UR43, 0x3 ;  /* 0x0000002b78007c11 */ /* 0x040fe4000f8e18ff */
[----:B------:R-:W-:Y:S02]  /*6410*/  SHF.L.U32 R2, R115, 0x1f, RZ ;  /* 0x0000001f73027819 */ /* 0x000fe400000006ff */
[----:B------:R-:W-:Y:S02]  /*6420*/  LEA R16, R120, UR43, 0x4 ;  /* 0x0000002b78107c11 */ /* 0x000fe4000f8e20ff */
[----:B------:R-:W2:Y:S02]  /*6430*/  SYNCS.PHASECHK.TRANS64.TRYWAIT P0, [R0+URZ+0x260], R2 ;  /* 0x00026002000075a7 */ /* 0x000ea400080011ff */
[----:B-12---:R-:W-:Y:S05]  /*6440*/  @!P0 BRA `(.L_x_128) ;  /* 0x0000006000288947 */ /* 0x006fea0003800000 */
.L_x_245:
[----:B------:R-:W3:Y:S01]  /*6450*/  LDC.64 R10, c[0x0][0xb10] ;  /* 0x0002c400ff0a7b82 */ /* 0x000ee20000000a00 */
[----:B------:R-:W4:Y:S01]  /*6460*/  LDS.128 R16, [R16+0x2f0] ;  /* 0x0002f00010107984 */ /* 0x000f220000000c00 */
[----:B-1----:R-:W-:Y:S01]  /*6470*/  ISETP.NE.AND P1, PT, R68, 0x1, PT ;  /* 0x000000014400780c */ /* 0x002fe20003f25270 */
[----:B--2---:R-:W-:Y:S01]  /*6480*/  VIADD R0, R0, 0x270 ;  /* 0x0000027000007836 */ /* 0x004fe20000000000 */
[----:B------:R-:W-:Y:S04]  /*6490*/  ISETP.GE.AND P0, PT, R63, 0x1, PT ;  /* 0x000000013f00780c */ /* 0x000fe80003f06270 */
[----:B------:R-:W1:Y:S01]  /*64a0*/  LDC.64 R8, c[0x0][0xb18] ;  /* 0x0002c600ff087b82 */ /* 0x000e620000000a00 */
[----:B------:R-:W-:Y:S01]  /*64b0*/  PRMT R0, RZ, 0x654, R0 ;  /* 0x00000654ff007816 */ /* 0x000fe20000000000 */
[----:B------:R-:W-:Y:S01]  /*64c0*/  @!PT LDS RZ, [RZ] ;  /* 0x00000000fffff984 */ /* 0x000fe20000000800 */
[----:B------:R-:W-:Y:S01]  /*64d0*/  @!PT LDS RZ, [RZ] ;  /* 0x00000000fffff984 */ /* 0x000fe20000000800 */
[----:B------:R-:W-:Y:S01]  /*64e0*/  @!PT LDS RZ, [RZ] ;  /* 0x00000000fffff984 */ /* 0x000fe20000000800 */
[----:B------:R-:W-:Y:S01]  /*64f0*/  @!PT LDS RZ, [RZ] ;  /* 0x00000000fffff984 */ /* 0x000fe20000000800 */
[----:B------:R2:W-:Y:S06]  /*6500*/  MEMBAR.ALL.CTA ;  /* 0x0000000000007992 */ /* 0x0005ec0000008000 */
[----:B--2---:R-:W2:Y:S01]  /*6510*/  FENCE.VIEW.ASYNC.S ;  /* 0x00000000000073c6 */ /* 0x004ea20000000000 */
[----:B------:R-:W1:Y:S08]  /*6520*/  @!P1 LDC R12, c[0x0][0xb20] ;  /* 0x0002c800ff0c9b82 */ /* 0x000e700000000800 */
[----:B------:R-:W1:Y:S01]  /*6530*/  @!P1 LDC R7, c[0x0][0xb0c] ;  /* 0x0002c300ff079b82 */ /* 0x000e620000000800 */
[----:B--2---:R2:W-:Y:S01]  /*6540*/  SYNCS.ARRIVE.TRANS64.RED.A1T0 RZ, [R0+URZ], RZ ;  /* 0x000000ff00ff79a7 */ /* 0x0045e200081004ff */
[----:B----4-:R-:W-:Y:S04]  /*6550*/  LOP3.LUT P4, RZ, R18, 0x1, RZ, 0xc0, !PT ;  /* 0x0000000112ff7812 */ /* 0x010fe8000788c0ff */
[----:B------:R-:W-:Y:S09]  /*6560*/  P2R R118, PR, RZ, 0x10 ;  /* 0x00000010ff767803 */ /* 0x000ff20000000000 */
[----:B------:R-:W-:Y:S02]  /*6570*/  @P4 MOV R71, R16 ;  /* 0x0000001000474202 */ /* 0x000fe40000000f00 */
[----:B------:R-:W-:Y:S01]  /*6580*/  @P4 LOP3.LUT R70, R17, 0xffff, RZ, 0xc0, !PT ;  /* 0x0000ffff11464812 */ /* 0x000fe200078ec0ff */
[----:B--23--:R-:W-:Y:S06]  /*6590*/  @!P0 BRA `(.L_x_129) ;  /* 0x0000000000a48947 */ /* 0x00cfec0003800000 */
[-C--:B------:R-:W-:Y:S01]  /*65a0*/  IMAD.HI.U32 R0, R107, R67.reuse, RZ ;  /* 0x000000436b007227 */ /* 0x080fe200078e00ff */
[----:B------:R-:W-:Y:S02]  /*65b0*/  ISETP.NE.AND P0, PT, R66, 0x1, PT ;  /* 0x000000014200780c */ /* 0x000fe40003f05270 */
[----:B------:R-:W-:Y:S01]  /*65c0*/  ISETP.NE.AND P2, PT, R63, 0x1, PT ;  /* 0x000000013f00780c */ /* 0x000fe20003f45270 */
[----:B------:R-:W-:Y:S01]  /*65d0*/  IMAD.HI.U32 R4, R108, R100, RZ ;  /* 0x000000646c047227 */ /* 0x000fe200078e00ff */
[----:B------:R-:W-:Y:S02]  /*65e0*/  SHF.R.U32.HI R0, RZ, R106, R0 ;  /* 0x0000006aff007219 */ /* 0x000fe40000011600 */
[----:B------:R-:W-:Y:S01]  /*65f0*/  ISETP.NE.AND P3, PT, R69, 0x1, PT ;  /* 0x000000014500780c */ /* 0x000fe20003f65270 */
[----:B------:R-:W-:Y:S01]  /*6600*/  IMAD.HI.U32 R6, R70, R67, RZ ;  /* 0x0000004346067227 */ /* 0x000fe200078e00ff */
[-C--:B------:R-:W-:Y:S02]  /*6610*/  SHF.R.U32.HI R4, RZ, R101.reuse, R4 ;  /* 0x00000065ff047219 */ /* 0x080fe40000011604 */
        /* <DEDUP_REMOVED lines=12> */
[----:B------:R-:W-:Y:S01]  /*66e0*/  IMAD R5, R63, R4, RZ ;  /* 0x000000043f057224 */ /* 0x000fe200078e02ff */
[C---:B------:R-:W-:Y:S01]  /*66f0*/  ISETP.GE.AND P0, PT, R3.reuse, R0, PT ;  /* 0x000000000300720c */ /* 0x040fe20003f06270 */
[C---:B------:R-:W-:Y:S03]  /*6700*/  IMAD.HI.U32 R0, R3.reuse, R64, RZ ;  /* 0x0000004003007227 */ /* 0x040fe600078e00ff */
[C---:B------:R-:W-:Y:S02]  /*6710*/  ISETP.GE.OR P0, PT, R2.reuse, R5, P0 ;  /* 0x000000050200720c */ /* 0x040fe40000706670 */
[----:B------:R-:W-:Y:S04]  /*6720*/  SHF.R.U32.HI R0, RZ, R65, R0 ;  /* 0x00000041ff007219 */ /* 0x000fe80000011600 */
        /* <DEDUP_REMOVED lines=15> */
[----:B------:R-:W-:Y:S07]  /*6820*/  IMAD R70, R3, R66, R70 ;  /* 0x0000004203467224 */ /* 0x000fee00078e0246 */
.L_x_129:
[----:B------:R-:W-:Y:S01]  /*6830*/  @!P1 IMAD.HI.U32 R0, R71, R10, RZ ;  /* 0x0000000a47009227 */ /* 0x000fe200078e00ff */
[----:B-1----:R-:W-:Y:S01]  /*6840*/  @!P1 ISETP.NE.AND P0, PT, R8, 0x1, PT ;  /* 0x000000010800980c */ /* 0x002fe20003f05270 */
[----:B------:R-:W-:Y:S01]  /*6850*/  ULOP3.LUT UP0, URZ, UR42, 0x1b0, URZ, 0xc0, !UPT ;  /* 0x000001b02aff7892 */ /* 0x000fe2000f80c0ff */
[----:B------:R-:W-:Y:S01]  /*6860*/  @!P1 ISETP.NE.AND P2, PT, R7, 0x1, PT ;  /* 0x000000010700980c */ /* 0x000fe20003f45270 */
[----:B------:R-:W-:Y:S01]  /*6870*/  @!P1 IMAD.HI.U32 R2, R70, R9, RZ ;  /* 0x0000000946029227 */ /* 0x000fe200078e00ff */
[----:B------:R-:W-:Y:S02]  /*6880*/  @!P1 SHF.R.U32.HI R0, RZ, R11, R0 ;  /* 0x0000000bff009219 */ /* 0x000fe40000011600 */
[----:B------:R-:W-:Y:S01]  /*6890*/  @P4 SHF.R.U32.HI R113, RZ, 0x10, R17 ;  /* 0x00000010ff714819 */ /* 0x000fe20000011611 */
[----:B------:R-:W-:Y:S01]  /*68a0*/  VIADD R120, R120, 0x1 ;  /* 0x0000000178787836 */ /* 0x000fe20000000000 */
[----:B------:R-:W-:Y:S02]  /*68b0*/  @!P1 SHF.R.U32.HI R2, RZ, R12, R2 ;  /* 0x0000000cff029219 */ /* 0x000fe40000011602 */
[----:B------:R-:W-:Y:S02]  /*68c0*/  @!P1 SEL R3, R71, R0, !P2 ;  /* 0x0000000047039207 */ /* 0x000fe40005000000 */
[----:B------:R-:W-:Y:S05]  /*68d0*/  @!P1 SEL R2, R70, R2, !P0 ;  /* 0x0000000246029207 */ /* 0x000fea0004000000 */
[----:B------:R-:W-:Y:S02]  /*68e0*/  @!P1 IMAD.IADD R0, R2, 0x1, -R3 ;  /* 0x0000000102009824 */ /* 0x000fe400078e0a03 */
[----:B------:R-:W-:Y:S02]  /*68f0*/  @!P1 IMAD.IADD R2, R3, 0x1, -R2 ;  /* 0x0000000103029824 */ /* 0x000fe400078e0a02 */
[----:B------:R-:W-:Y:S02]  /*6900*/  @!P1 IMAD R71, R0, R7, R71 ;  /* 0x0000000700479224 */ /* 0x000fe400078e0247 */
[----:B------:R-:W-:Y:S01]  /*6910*/  @!P1 IMAD R70, R2, R8, R70 ;  /* 0x0000000802469224 */ /* 0x000fe200078e0246 */
[----:B------:R-:W-:Y:S06]  /*6920*/  BRA.U !UP0, `(.L_x_130) ;  /* 0x0000000108407547 */ /* 0x000fec000b800000 */
[----:B------:R-:W1:Y:S01]  /*6930*/  LDCU.64 UR8, c[0x4][0x80] ;  /* 0x01001000ff0877ac */ /* 0x000e620008000a00 */
[----:B------:R-:W-:Y:S01]  /*6940*/  MOV R3, 0x0 ;  /* 0x0000000000037802 */ /* 0x000fe20000000f00 */
[----:B------:R-:W-:Y:S02]  /*6950*/  HFMA2 R12, -RZ, RZ, 0, 5.9604644775390625e-08 ;  /* 0x00000001ff0c7431 */ /* 0x000fe400000001ff */
[----:B------:R-:W-:Y:S02]  /*6960*/  IMAD.MOV.U32 R8, RZ, RZ, 0x70 ;  /* 0x00000070ff087424 */ /* 0x000fe400078e00ff */
[----:B------:R-:W-:Y:S01]  /*6970*/  IMAD.MOV.U32 R13, RZ, RZ, RZ ;  /* 0x000000ffff0d7224 */ /* 0x000fe200078e00ff */
[----:B------:R-:W2:Y:S01]  /*6980*/  LDCU.64 UR6, c[0x4][0x88] ;  /* 0x01001100ff0677ac */ /* 0x000ea20008000a00 */
[----:B------:R-:W3:Y:S01]  /*6990*/  LDC.64 R2, c[0x4][R3] ;  /* 0x0100000003027b82 */ /* 0x000ee20000000a00 */
[----:B------:R-:W4:Y:S01]  /*69a0*/  LDCU.64 UR4, c[0x4][0x8] ;  /* 0x01000100ff0477ac */ /* 0x000f220008000a00 */
[----:B-1----:R-:W-:Y:S01]  /*69b0*/  MOV R5, UR9 ;  /* 0x0000000900057c02 */ /* 0x002fe20008000f00 */
[----:B------:R-:W-:Y:S01]  /*69c0*/  IMAD.U32 R4, RZ, RZ, UR8 ;  /* 0x00000008ff047e24 */ /* 0x000fe2000f8e00ff */
[----:B--2---:R-:W-:Y:S01]  /*69d0*/  MOV R7, UR7 ;  /* 0x0000000700077c02 */ /* 0x004fe20008000f00 */
[----:B------:R-:W-:Y:S01]  /*69e0*/  IMAD.U32 R6, RZ, RZ, UR6 ;  /* 0x00000006ff067e24 */ /* 0x000fe2000f8e00ff */
[----:B----4-:R-:W-:Y:S01]  /*69f0*/  MOV R11, UR5 ;  /* 0x00000005000b7c02 */ /* 0x010fe20008000f00 */
[----:B------:R-:W-:Y:S02]  /*6a00*/  IMAD.U32 R10, RZ, RZ, UR4 ;  /* 0x00000004ff0a7e24 */ /* 0x000fe4000f8e00ff */
[----:B------:R-:W-:Y:S07]  /*6a10*/  LEPC R20, `(.L_x_130) ;  /* 0x000000001014794e */ /* 0x000fee0000000000 */
[----:B---3-5:R-:W-:Y:S05]  /*6a20*/  CALL.ABS.NOINC R2 ;  /* 0x0000000002007343 */ /* 0x028fea0003c00000 */
.L_x_130:
[----:B------:R-:W-:Y:S01]  /*6a30*/  LOP3.LUT P0, RZ, R117, 0x1b0, RZ, 0xc0, !PT ;  /* 0x000001b075ff7812 */ /* 0x000fe2000780c0ff */
[----:B------:R-:W-:Y:S11]  /*6a40*/  BSSY.RECONVERGENT B6, `(.L_x_131) ;  /* 0x0000013000067945 */ /* 0x000ff60003800200 */
[----:B------:R-:W-:Y:S01]  /*6a50*/  @!UPT UIADD3 URZ, UPT, UPT, URZ, URZ, URZ ;  /* 0x000000fffffff290 */ /* 0x000fe2000fffe0ff */
[----:B------:R-:W-:Y:S05]  /*6a60*/  @!P0 BRA `(.L_x_132) ;  /* 0x0000000000408947 */ /* 0x000fea0003800000 */
        /* <DEDUP_REMOVED lines=16> */
.L_x_132:
[----:B------:R-:W-:Y:S05]  /*6b70*/  BSYNC.RECONVERGENT B6 ;  /* 0x0000000000067941 */ /* 0x000fea0003800200 */
.L_x_131:
[----:B------:R-:W-:Y:S02]  /*6b80*/  ISETP.NE.U32.AND P3, PT, R98, RZ, PT ;  /* 0x000000ff6200720c */ /* 0x000fe40003f65070 */
[----:B------:R-:W-:Y:S02]  /*6b90*/  ISETP.NE.U32.AND P2, PT, R94, RZ, PT ;  /* 0x000000ff5e00720c */ /* 0x000fe40003f45070 */
[----:B------:R-:W-:Y:S02]  /*6ba0*/  ISETP.NE.AND.EX P3, PT, R99, RZ, PT, P3 ;  /* 0x000000ff6300720c */ /* 0x000fe40003f65330 */
[----:B------:R-:W-:Y:S02]  /*6bb0*/  PLOP3.LUT P0, PT, PT, PT, PT, 0x8, 0x80 ;  /* 0x000000000080781c */ /* 0x000fe40003f0e170 */
[----:B------:R-:W-:Y:S09]  /*6bc0*/  ISETP.NE.AND.EX P2, PT, R95, RZ, PT, P2 ;  /* 0x000000ff5f00720c */ /* 0x000ff20003f45320 */
[----:B------:R-:W-:Y:S05]  /*6bd0*/  @!P3 BRA `(.L_x_133) ;  /* 0x00000000002cb947 */ /* 0x000fea0003800000 */
[----:B------:R-:W-:Y:S01]  /*6be0*/  ISETP.NE.U32.AND P1, PT, R96, RZ, PT ;  /* 0x000000ff6000720c */ /* 0x000fe20003f25070 */
[----:B------:R-:W-:Y:S03]  /*6bf0*/  IMAD.MOV.U32 R105, RZ, RZ, 0x1 ;  /* 0x00000001ff697424 */ /* 0x000fe600078e00ff */
[----:B------:R-:W-:Y:S11]  /*6c00*/  ISETP.NE.AND.EX P1, PT, R97, RZ, PT, P1 ;  /* 0x000000ff6100720c */ /* 0x000ff60003f25310 */
[----:B------:R-:W-:Y:S02]  /*6c10*/  @!UPT UIADD3 URZ, UPT, UPT, URZ, URZ, URZ ;  /* 0x000000fffffff290 */ /* 0x000fe4000fffe0ff */
[----:B------:R-:W1:Y:S01]  /*6c20*/  @P1 LDC.64 R2, c[0x0][0x888] ;  /* 0x00022200ff021b82 */ /* 0x000e620000000a00 */
[----:B------:R-:W-:Y:S04]  /*6c30*/  @P1 IMAD R0, R98, UR36, RZ ;  /* 0x0000002462001c24 */ /* 0x000fe8000f8e02ff */
[----:B-1----:R-:W-:Y:S04]  /*6c40*/  @P1 IMAD.WIDE R2, R0, 0x4, R2 ;  /* 0x0000000400021825 */ /* 0x002fe800078e0202 */
[----:B------:R-:W-:Y:S01]  /*6c50*/  HFMA2 R0, -RZ, RZ, 0, 5.9604644775390625e-08 ;  /* 0x00000001ff007431 */ /* 0x000fe200000001ff */
[----:B-----5:R1:W5:Y:S04]  /*6c60*/  @P1 LDG.E R89, desc[UR40][R2.64] ;  /* 0x0000002802591981 */ /* 0x020368000c1e1900 */
[----:B------:R-:W-:Y:S01]  /*6c70*/  @!P1 PRMT R105, R0, 0x7610, R105 ;  /* 0x0000761000699816 */ /* 0x000fe20000000069 */
[----:B-1----:R-:W2:Y:S06]  /*6c80*/  @!P1 LDC R89, c[0x0][0x880] ;  /* 0x00022000ff599b82 */ /* 0x002eac0000000800 */
.L_x_133:
[----:B------:R-:W-:Y:S05]  /*6c90*/  @!P2 BRA `(.L_x_134) ;  /* 0x000000000020a947 */ /* 0x000fea0003800000 */
[----:B------:R-:W-:Y:S04]  /*6ca0*/  ISETP.NE.U32.AND P1, PT, R92, RZ, PT ;  /* 0x000000ff5c00720c */ /* 0x000fe80003f25070 */
[----:B------:R-:W-:Y:S11]  /*6cb0*/  ISETP.NE.AND.EX P1, PT, R93, RZ, PT, P1 ;  /* 0x000000ff5d00720c */ /* 0x000ff60003f25310 */
[----:B------:R-:W-:Y:S02]  /*6cc0*/  @!UPT UIADD3 URZ, UPT, UPT, URZ, URZ, URZ ;  /* 0x000000fffffff290 */ /* 0x000fe4000fffe0ff */
[----:B------:R-:W1:Y:S01]  /*6cd0*/  @P1 LDC.64 R2, c[0x0][0x8a8] ;  /* 0x00022a00ff021b82 */ /* 0x000e620000000a00 */
[----:B------:R-:W-:Y:S04]  /*6ce0*/  @P1 IMAD R0, R94, UR36, RZ ;  /* 0x000000245e001c24 */ /* 0x000fe8000f8e02ff */
[----:B-1----:R-:W-:Y:S05]  /*6cf0*/  @P1 IMAD.WIDE R2, R0, 0x4, R2 ;  /* 0x0000000400021825 */ /* 0x002fea00078e0202 */
[----:B-----5:R1:W5:Y:S02]  /*6d00*/  @P1 LDG.E R74, desc[UR40][R2.64] ;  /* 0x00000028024a1981 */ /* 0x020364000c1e1900 */
[----:B-1----:R-:W3:Y:S02]  /*6d10*/  @!P1 LDC R74, c[0x0][0x8a0] ;  /* 0x00022800ff4a9b82 */ /* 0x002ee40000000800 */
.L_x_134:
[----:B------:R-:W-:Y:S09]  /*6d20*/  UISETP.NE.AND UP0, UPT, UR44, URZ, UPT ;  /* 0x000000ff2c00728c */ /* 0x000ff2000bf05270 */
[----:B------:R-:W-:Y:S05]  /*6d30*/  BRA.U !UP0, `(.L_x_135) ;  /* 0x0000000108407547 */ /* 0x000fea000b800000 */
[----:B------:R-:W-:Y:S02]  /*6d40*/  ISETP.NE.U32.AND P4, PT, R98, RZ, PT ;  /* 0x000000ff6200720c */ /* 0x000fe40003f85070 */
[----:B------:R-:W-:Y:S02]  /*6d50*/  PLOP3.LUT P0, PT, PT, PT, PT, 0x80, 0x8 ;  /* 0x000000000008781c */ /* 0x000fe40003f0f070 */
[----:B------:R-:W-:Y:S11]  /*6d60*/  ISETP.NE.AND.EX P4, PT, R99, RZ, PT, P4 ;  /* 0x000000ff6300720c */ /* 0x000ff60003f85340 */
[----:B------:R-:W-:Y:S02]  /*6d70*/  @!UPT UIADD3 URZ, UPT, UPT, URZ, URZ, URZ ;  /* 0x000000fffffff290 */ /* 0x000fe4000fffe0ff */
[----:B------:R-:W-:Y:S01]  /*6d80*/  @P4 LOP3.LUT P1, RZ, R105, 0xff, RZ, 0xc0, !PT ;  /* 0x000000ff69ff4812 */ /* 0x000fe2000782c0ff */
[----:B------:R-:W1:Y:S03]  /*6d90*/  @P4 LDC.64 R2, c[0x0][0x888] ;  /* 0x00022200ff024b82 */ /* 0x000e660000000a00 */
[----:B------:R-:W-:Y:S02]  /*6da0*/  @P4 PLOP3.LUT P0, PT, P1, PT, PT, 0x80, 0x8 ;  /* 0x000000000008481c */ /* 0x000fe40000f0f070 */
[----:B--2--5:R-:W-:Y:S04]  /*6db0*/  @P4 FSETP.NEU.AND P1, PT, R89, RZ, PT ;  /* 0x000000ff5900420b */ /* 0x024fe80003f2d000 */
[----:B------:R-:W-:Y:S02]  /*6dc0*/  @P4 SEL R0, RZ, 0xffffffff, P1 ;  /* 0xffffffffff004807 */ /* 0x000fe40000800000 */
[----:B-1----:R-:W-:Y:S04]  /*6dd0*/  @P4 ISETP.NE.U32.AND P2, PT, R2, RZ, PT ;  /* 0x000000ff0200420c */ /* 0x002fe80003f45070 */
[----:B------:R-:W-:Y:S04]  /*6de0*/  @P4 ISETP.NE.AND.EX P2, PT, R3, RZ, PT, P2 ;  /* 0x000000ff0300420c */ /* 0x000fe80003f45320 */
[----:B------:R-:W-:Y:S02]  /*6df0*/  @!P0 SEL R0, RZ, 0xffffffff, P2 ;  /* 0xffffffffff008807 */ /* 0x000fe40001000000 */
[----:B------:R-:W-:Y:S02]  /*6e00*/  @!P4 FSETP.EQ.AND P0, PT, R89, RZ, PT ;  /* 0x000000ff5900c20b */ /* 0x000fe40003f02000 */
[----:B------:R-:W-:Y:S04]  /*6e10*/  @P4 LOP3.LUT R0, R0, 0x1, RZ, 0xc0, !PT ;  /* 0x0000000100004812 */ /* 0x000fe800078ec0ff */
[----:B------:R-:W-:Y:S11]  /*6e20*/  @P4 ISETP.EQ.U32.AND P0, PT, R0, 0x1, PT ;  /* 0x000000010000480c */ /* 0x000ff60003f02070 */
[----:B------:R-:W-:Y:S02]  /*6e30*/  @!UPT UIADD3 URZ, UPT, UPT, URZ, URZ, URZ ;  /* 0x000000fffffff290 */ /* 0x000fe4000fffe0ff */
.L_x_135:
[----:B------:R-:W-:Y:S01]  /*6e40*/  @!P0 SHF.L.U32 R0, R114, 0x1f, RZ ;  /* 0x0000001f72008819 */ /* 0x000fe200000006ff */
[----:B------:R-:W-:Y:S01]  /*6e50*/  BSSY B1, `(.L_x_136) ;  /* 0x000002e000017945 */ /* 0x000fe20003800000 */
[C---:B------:R-:W-:Y:S01]  /*6e60*/  LEA R119, R72.reuse, UR43, 0x3 ;  /* 0x0000002b48777c11 */ /* 0x040fe2000f8e18ff */
[----:B------:R-:W-:Y:S01]  /*6e70*/  IMAD R2, R72, 0x20, R73 ;  /* 0x0000002048027824 */ /* 0x000fe200078e0249 */
[----:B------:R-:W1:Y:S01]  /*6e80*/  @!P0 SYNCS.PHASECHK.TRANS64.TRYWAIT P1, [UR43+0x240], R0 ;  /* 0x00024000ff0085a7 */ /* 0x000e62000802112b */
[----:B------:R-:W-:Y:S02]  /*6e90*/  SHF.L.U32 R4, R116, 0x1f, RZ ;  /* 0x0000001f74047819 */ /* 0x000fe400000006ff */
[----:B------:R-:W-:Y:S02]  /*6ea0*/  CS2R R18, SRZ ;  /* 0x0000000000127805 */ /* 0x000fe4000001ff00 */
[----:B------:R-:W-:Y:S02]  /*6eb0*/  PLOP3.LUT P5, PT, PT, PT, PT, 0x8, 0x80 ;  /* 0x000000000080781c */ /* 0x000fe40003fae170 */
[----:B------:R-:W-:Y:S02]  /*6ec0*/  CS2R R16, SRZ ;  /* 0x0000000000107805 */ /* 0x000fe4000001ff00 */
[----:B------:R-:W-:Y:S02]  /*6ed0*/  CS2R R26, SRZ ;  /* 0x00000000001a7805 */ /* 0x000fe4000001ff00 */
[----:B------:R-:W-:Y:S01]  /*6ee0*/  CS2R R24, SRZ ;  /* 0x0000000000187805 */ /* 0x000fe2000001ff00 */
[----:B------:R4:W2:Y:S01]  /*6ef0*/  SYNCS.PHASECHK.TRANS64.TRYWAIT P4, [R119+URZ+0x280], R4 ;  /* 0x00028004770075a7 */ /* 0x0008a200080811ff */
[----:B-1----:R-:W-:Y:S01]  /*6f00*/  @!P0 PLOP3.LUT P5, PT, P1, PT, PT, 0x8, 0x80 ;  /* 0x000000000080881c */ /* 0x002fe20000fae170 */
[----:B------:R-:W-:Y:S01]  /*6f10*/  @!UPT UIADD3 URZ, UPT, UPT, URZ, URZ, URZ ;  /* 0x000000fffffff290 */ /* 0x000fe2000fffe0ff */
[----:B----4-:R-:W-:Y:S11]  /*6f20*/  @P0 BRA `(.L_x_137) ;  /* 0x0000000000800947 */ /* 0x010ff60003800000 */
[----:B------:R-:W-:Y:S01]  /*6f30*/  ISETP.NE.U32.AND P0, PT, RZ, UR38, PT ;  /* 0x00000026ff007c0c */ /* 0x000fe2000bf05070 */
[----:B------:R-:W-:Y:S01]  /*6f40*/  BSSY B0, `(.L_x_138) ;  /* 0x0000012000007945 */ /* 0x000fe20003800000 */
[----:B--2--5:R-:W-:Y:S02]  /*6f50*/  FSETP.NEU.AND P2, PT, R89, RZ, PT ;  /* 0x000000ff5900720b */ /* 0x024fe40003f4d000 */
[----:B------:R-:W-:Y:S02]  /*6f60*/  CS2R R26, SRZ ;  /* 0x00000000001a7805 */ /* 0x000fe4000001ff00 */
[----:B------:R-:W-:Y:S02]  /*6f70*/  ISETP.NE.AND.EX P0, PT, RZ, UR39, PT, P0 ;  /* 0x00000027ff007c0c */ /* 0x000fe4000bf05300 */
[----:B------:R-:W-:Y:S02]  /*6f80*/  CS2R R24, SRZ ;  /* 0x0000000000187805 */ /* 0x000fe4000001ff00 */
[----:B------:R-:W-:Y:S02]  /*6f90*/  LOP3.LUT P1, RZ, R105, 0xff, RZ, 0xc0, !PT ;  /* 0x000000ff69ff7812 */ /* 0x000fe4000782c0ff */
[----:B------:R-:W-:Y:S02]  /*6fa0*/  CS2R R18, SRZ ;  /* 0x0000000000127805 */ /* 0x000fe4000001ff00 */
[----:B------:R-:W-:Y:S02]  /*6fb0*/  SEL R0, RZ, 0xffffffff, P2 ;  /* 0xffffffffff007807 */ /* 0x000fe40001000000 */
[----:B------:R-:W-:Y:S02]  /*6fc0*/  CS2R R16, SRZ ;  /* 0x0000000000107805 */ /* 0x000fe4000001ff00 */
[----:B------:R-:W-:Y:S04]  /*6fd0*/  SEL R3, RZ, 0xffffffff, P0 ;  /* 0xffffffffff037807 */ /* 0x000fe80000000000 */
[----:B------:R-:W-:Y:S04]  /*6fe0*/  @P3 SEL R0, R3, R0, !P1 ;  /* 0x0000000003003207 */ /* 0x000fe80004800000 */
[----:B------:R-:W-:Y:S04]  /*6ff0*/  LOP3.LUT R0, R0, 0x1, RZ, 0xc0, !PT ;  /* 0x0000000100007812 */ /* 0x000fe800078ec0ff */
[----:B------:R-:W-:Y:S01]  /*7000*/  ISETP.NE.U32.AND P0, PT, R0, 0x1, PT ;  /* 0x000000010000780c */ /* 0x000fe20003f05070 */
[----:B------:R-:W-:Y:S01]  /*7010*/  @!UPT UIADD3 URZ, UPT, UPT, URZ, URZ, URZ ;  /* 0x000000fffffff290 */ /* 0x000fe2000fffe0ff */
[----:B------:R-:W-:Y:S11]  /*7020*/  @!P5 BRA `(.L_x_139) ;  /* 0x00000000000cd947 */ /* 0x000ff60003800000 */
[----:B------:R-:W-:Y:S04]  /*7030*/  SHF.L.U32 R3, R114, 0x1f, RZ ;  /* 0x0000001f72037819 */ /* 0x000fe800000006ff */
[----:B------:R-:W1:Y:S02]  /*7040*/  SYNCS.PHASECHK.TRANS64.TRYWAIT P1, [UR43+0x240], R3 ;  /* 0x00024003ff0075a7 */ /* 0x000e64000802112b */
[----:B-1----:R-:W-:Y:S05]  /*7050*/  @!P1 BRA `(.L_x_140) ;  /* 0x0000005400389947 */ /* 0x002fea0003800000 */
.L_x_139:
[----:B------:R-:W-:Y:S05]  /*7060*/  BSYNC B0 ;  /* 0x0000000000007941 */ /* 0x000fea0003800000 */
.L_x_138:
[----:B------:R4:W2:Y:S01]  /*7070*/  @P0 LDS.128 R24, [R111+UR43+0x400] ;  /* 0x0004002b6f180984 */ /* 0x0008a20008000c00 */
[----:B------:R-:W-:Y:S01]  /*7080*/  UIADD3 UR4, UPT, UPT, UR43, 0x248, URZ ;  /* 0x000002482b047890 */ /* 0x000fe2000fffe0ff */
[----:B------:R-:W-:Y:S02]  /*7090*/  LOP3.LUT R114, R114, 0x1, RZ, 0x3c, !PT ;  /* 0x0000000172727812 */ /* 0x000fe400078e3cff */
[----:B------:R4:W1:Y:S01]  /*70a0*/  @P0 LDS.128 R16, [R110+0x10] ;  /* 0x000010006e100984 */ /* 0x0008620000000c00 */
[----:B------:R-:W-:Y:S01]  /*70b0*/  UPRMT UR4, UR37, 0x654, UR4 ;  /* 0x0000065425047896 */ /* 0x000fe20008000004 */
[----:B------:R-:W-:Y:S01]  /*70c0*/  @!PT LDS RZ, [RZ] ;  /* 0x00000000fffff984 */ /* 0x000fe20000000800 */
[----:B------:R-:W-:Y:S01]  /*70d0*/  @!PT LDS RZ, [RZ] ;  /* 0x00000000fffff984 */ /* 0x000fe20000000800 */
[----:B------:R-:W-:Y:S01]  /*70e0*/  @!PT LDS RZ, [RZ] ;  /* 0x00000000fffff984 */ /* 0x000fe20000000800 */
[----:B------:R-:W-:Y:S01]  /*70f0*/  @!PT LDS RZ, [RZ] ;  /* 0x00000000fffff984 */ /* 0x000fe20000000800 */
[----:B------:R5:W-:Y:S06]  /*7100*/  MEMBAR.ALL.CTA ;  /* 0x0000000000007992 */ /* 0x000bec0000008000 */
[----:B-----5:R-:W5:Y:S02]  /*7110*/  FENCE.VIEW.ASYNC.S ;  /* 0x00000000000073c6 */ /* 0x020f640000000000 */
[----:B-----5:R-:W-:Y:S03]  /*7120*/  SYNCS.ARRIVE.TRANS64.RED.A1T0 RZ, [UR4], RZ ;  /* 0x000000ffffff79a7 */ /* 0x020fe60008100404 */
.L_x_137:
[----:B------:R-:W-:Y:S05]  /*7130*/  BSYNC B1 ;  /* 0x0000000000017941 */ /* 0x000fea0003800000 */
.L_x_136:
[----:B-1----:R-:W-:Y:S04]  /*7140*/  SHF.R.U32.HI R0, RZ, 0x15, R2 ;  /* 0x00000015ff007819 */ /* 0x002fe80000011602 */
[----:B------:R-:W-:Y:S01]  /*7150*/  LOP3.LUT P0, RZ, R0, 0x3, R112, 0x48, !PT ;  /* 0x0000000300ff7812 */ /* 0x000fe20007804870 */
[----:B------:R-:W-:Y:S01]  /*7160*/  @!UPT UIADD3 URZ, UPT, UPT, URZ, URZ, URZ ;  /* 0x000000fffffff290 */ /* 0x000fe2000fffe0ff */
[----:B--2---:R-:W-:Y:S11]  /*7170*/  @P4 BRA `(.L_x_141) ;  /* 0x0000000000084947 */ /* 0x004ff60003800000 */
[----:B------:R-:W1:Y:S02]  /*7180*/  SYNCS.PHASECHK.TRANS64.TRYWAIT P1, [R119+URZ+0x280], R4 ;  /* 0x00028004770075a7 */ /* 0x000e6400080211ff */
[----:B-1----:R-:W-:Y:S05]  /*7190*/  @!P1 BRA `(.L_x_142) ;  /* 0x0000005400009947 */ /* 0x002fea0003800000 */
.L_x_141:
[----:B------:R-:W-:Y:S05]  /*71a0*/  @!P0 BRA `(.L_x_143) ;  /* 0x0000000000408947 */ /* 0x000fea0003800000 */
[----:B------:R-:W2:Y:S01]  /*71b0*/  LDCU.64 UR8, c[0x4][0x70] ;  /* 0x01000e00ff0877ac */ /* 0x000ea20008000a00 */
[----:B------:R-:W-:Y:S01]  /*71c0*/  MOV R15, 0x0 ;  /* 0x00000000000f7802 */ /* 0x000fe20000000f00 */
[----:B------:R-:W-:Y:S02]  /*71d0*/  HFMA2 R12, -RZ, RZ, 0, 5.9604644775390625e-08 ;  /* 0x00000001ff0c7431 */ /* 0x000fe400000001ff */
[----:B------:R-:W-:Y:S02]  /*71e0*/  IMAD.MOV.U32 R8, RZ, RZ, 0x192 ;  /* 0x00000192ff087424 */ /* 0x000fe400078e00ff */
[----:B------:R-:W-:Y:S01]  /*71f0*/  IMAD.MOV.U32 R13, RZ, RZ, RZ ;  /* 0x000000ffff0d7224 */ /* 0x000fe200078e00ff */
[----:B------:R-:W3:Y:S01]  /*7200*/  LDCU.64 UR6, c[0x4][0x78] ;  /* 0x01000f00ff0677ac */ /* 0x000ee20008000a00 */
[----:B------:R-:W4:Y:S01]  /*7210*/  LDC.64 R14, c[0x4][R15] ;  /* 0x010000000f0e7b82 */ /* 0x000f220000000a00 */
[----:B------:R-:W3:Y:S01]  /*7220*/  LDCU.64 UR4, c[0x4][0x10] ;  /* 0x01000200ff0477ac */ /* 0x000ee20008000a00 */
[----:B--2---:R-:W-:Y:S01]  /*7230*/  MOV R5, UR9 ;  /* 0x0000000900057c02 */ /* 0x004fe20008000f00 */
[----:B-1----:R-:W-:Y:S01]  /*7240*/  IMAD.U32 R4, RZ, RZ, UR8 ;  /* 0x00000008ff047e24 */ /* 0x002fe2000f8e00ff */
[----:B---3--:R-:W-:Y:S01]  /*7250*/  MOV R7, UR7 ;  /* 0x0000000700077c02 */ /* 0x008fe20008000f00 */
[----:B------:R-:W-:Y:S01]  /*7260*/  IMAD.U32 R6, RZ, RZ, UR6 ;  /* 0x00000006ff067e24 */ /* 0x000fe2000f8e00ff */
[----:B------:R-:W-:Y:S01]  /*7270*/  MOV R11, UR5 ;  /* 0x00000005000b7c02 */ /* 0x000fe20008000f00 */
[----:B------:R-:W-:Y:S02]  /*7280*/  IMAD.U32 R10, RZ, RZ, UR4 ;  /* 0x00000004ff0a7e24 */ /* 0x000fe4000f8e00ff */
[----:B------:R-:W-:Y:S07]  /*7290*/  LEPC R20, `(.L_x_143) ;  /* 0x000000001014794e */ /* 0x000fee0000000000 */
[----:B----45:R-:W-:Y:S05]  /*72a0*/  CALL.ABS.NOINC R14 ;  /* 0x000000000e007343 */ /* 0x030fea0003c00000 */
.L_x_143:
[----:B------:R-:W-:Y:S05]  /*72b0*/  WARPSYNC.ALL ;  /* 0x0000000000007948 */ /* 0x000fea0003800000 */
[----:B------:R-:W-:Y:S01]  /*72c0*/  R2UR UR4, R2 ;  /* 0x00000000020472ca */ /* 0x000fe200000e0000 */
[----:B------:R-:W-:Y:S01]  /*72d0*/  HFMA2 R80, -RZ, RZ, 0.8349609375, 5.424022674560546875e-06 ;  /* 0x3aae005bff507431 */ /* 0x000fe200000001ff */
[-C--:B------:R-:W-:Y:S01]  /*72e0*/  F2FP.F16.E4M3.UNPACK_B R2, R24.reuse ;  /* 0x00000018ff02723e */ /* 0x080fe200020006ff */
[----:B------:R-:W-:Y:S01]  /*72f0*/  HFMA2 R79, -RZ, RZ, 1.28515625, -179.25 ;  /* 0x3d24d99aff4f7431 */ /* 0x000fe200000001ff */
[-C--:B-1----:R-:W-:Y:S01]  /*7300*/  F2FP.F16.E4M3.UNPACK_B R4, R25.reuse ;  /* 0x00000019ff04723e */ /* 0x082fe200020006ff */
[----:B------:R-:W-:Y:S01]  /*7310*/  BSSY.RECONVERGENT B0, `(.L_x_144) ;  /* 0x00003c2000007945 */ /* 0x000fe20003800200 */
[----:B------:R-:W-:Y:S01]  /*7320*/  F2FP.F16.E4M3.UNPACK_B R24, R24.H1 ;  /* 0x00000018ff18723e */ /* 0x000fe200030006ff */
[----:B------:R-:W-:Y:S01]  /*7330*/  HADD2.F32 R0, -RZ, R2.H0_H0 ;  /* 0x20000002ff007230 */ /* 0x000fe20000004100 */
[----:B------:R-:W-:Y:S01]  /*7340*/  F2FP.F16.E4M3.UNPACK_B R25, R25.H1 ;  /* 0x00000019ff19723e */ /* 0x000fe200030006ff */
[----:B------:R-:W-:Y:S01]  /*7350*/  HADD2.F32 R37, -RZ, R4.H0_H0 ;  /* 0x20000004ff257230 */ /* 0x000fe20000004100 */
[-C--:B------:R-:W-:Y:S01]  /*7360*/  F2FP.F16.E4M3.UNPACK_B R42, R26.reuse ;  /* 0x0000001aff2a723e */ /* 0x080fe200020006ff */
[--C-:B------:R-:W-:Y:S01]  /*7370*/  HADD2.F32 R3, -RZ, R24.reuse.H0_H0 ;  /* 0x20000018ff037230 */ /* 0x100fe20000004100 */
[----:B------:R-:W-:Y:S01]  /*7380*/  F2FP.F16.E4M3.UNPACK_B R44, R26.H1 ;  /* 0x0000001aff2c723e */ /* 0x000fe200030006ff */
[----:B------:R-:W-:Y:S01]  /*7390*/  HADD2.F32 R36, -RZ, R24.H1_H1 ;  /* 0x30000018ff247230 */ /* 0x000fe20000004100 */
[-C--:B------:R-:W-:Y:S01]  /*73a0*/  F2FP.F16.E4M3.UNPACK_B R46, R27.reuse ;  /* 0x0000001bff2e723e */ /* 0x080fe200020006ff */
[----:B------:R-:W-:Y:S01]  /*73b0*/  HADD2.F32 R38, -RZ, R4.H1_H1 ;  /* 0x30000004ff267230 */ /* 0x000fe20000004100 */
[----:B------:R-:W-:Y:S01]  /*73c0*/  F2FP.F16.E4M3.UNPACK_B R48, R27.H1 ;  /* 0x0000001bff30723e */ /* 0x000fe200030006ff */
[--C-:B------:R-:W-:Y:S01]  /*73d0*/  HADD2.F32 R39, -RZ, R25.reuse.H0_H0 ;  /* 0x20000019ff277230 */ /* 0x100fe20000004100 */
[-C--:B------:R-:W-:Y:S01]  /*73e0*/  F2FP.F16.E4M3.UNPACK_B R50, R16.reuse ;  /* 0x00000010ff32723e */ /* 0x080fe200020006ff */
[----:B------:R-:W-:Y:S01]  /*73f0*/  HADD2.F32 R40, -RZ, R25.H1_H1 ;  /* 0x30000019ff287230 */ /* 0x000fe20000004100 */
[----:B------:R-:W-:Y:S01]  /*7400*/  F2FP.F16.E4M3.UNPACK_B R52, R16.H1 ;  /* 0x00000010ff34723e */ /* 0x000fe200030006ff */
[----:B------:R-:W-:Y:S01]  /*7410*/  HADD2.F32 R41, -RZ, R42.H0_H0 ;  /* 0x2000002aff297230 */ /* 0x000fe20000004100 */
[-C--:B------:R-:W-:Y:S01]  /*7420*/  F2FP.F16.E4M3.UNPACK_B R54, R17.reuse ;  /* 0x00000011ff36723e */ /* 0x080fe200020006ff */
[----:B------:R-:W-:Y:S01]  /*7430*/  HADD2.F32 R2, -RZ, R2.H1_H1 ;  /* 0x30000002ff027230 */ /* 0x000fe20000004100 */
[----:B------:R-:W-:Y:S01]  /*7440*/  F2FP.F16.E4M3.UNPACK_B R56, R17.H1 ;  /* 0x00000011ff38723e */ /* 0x000fe200030006ff */
[----:B------:R-:W-:Y:S01]  /*7450*/  HADD2.F32 R42, -RZ, R42.H1_H1 ;  /* 0x3000002aff2a7230 */ /* 0x000fe20000004100 */
[-C--:B------:R-:W-:Y:S01]  /*7460*/  F2FP.F16.E4M3.UNPACK_B R58, R18.reuse ;  /* 0x00000012ff3a723e */ /* 0x080fe200020006ff */
[--C-:B------:R-:W-:Y:S01]  /*7470*/  HADD2.F32 R45, -RZ, R46.reuse.H0_H0 ;  /* 0x2000002eff2d7230 */ /* 0x100fe20000004100 */
[----:B------:R-:W-:Y:S01]  /*7480*/  F2FP.F16.E4M3.UNPACK_B R60, R18.H1 ;  /* 0x00000012ff3c723e */ /* 0x000fe200030006ff */
[----:B------:R-:W-:Y:S01]  /*7490*/  HADD2.F32 R46, -RZ, R46.H1_H1 ;  /* 0x3000002eff2e7230 */ /* 0x000fe20000004100 */
[-C--:B------:R-:W-:Y:S01]  /*74a0*/  F2FP.F16.E4M3.UNPACK_B R62, R19.reuse ;  /* 0x00000013ff3e723e */ /* 0x080fe200020006ff */
[----:B------:R-:W-:Y:S01]  /*74b0*/  HADD2.F32 R47, -RZ, R48.H0_H0 ;  /* 0x20000030ff2f7230 */ /* 0x000fe20000004100 */
[----:B------:R-:W-:Y:S01]  /*74c0*/  F2FP.F16.E4M3.UNPACK_B R75, R19.H1 ;  /* 0x00000013ff4b723e */ /* 0x000fe200030006ff */
[--C-:B------:R-:W-:Y:S01]  /*74d0*/  HADD2.F32 R43, -RZ, R44.reuse.H0_H0 ;  /* 0x2000002cff2b7230 */ /* 0x100fe20000004100 */
[----:B------:R-:W-:Y:S01]  /*74e0*/  MOV R90, 0x38eb4c3a ;  /* 0x38eb4c3a005a7802 */ /* 0x000fe20000000f00 */
[----:B------:R-:W1:Y:S01]  /*74f0*/  LDTM.x32 R4, tmem[UR4] ;  /* 0x00000004000479ee */ /* 0x000e6200082c0000 */
[----:B------:R-:W-:Y:S01]  /*7500*/  MOV R78, 0x3e235519 ;  /* 0x3e235519004e7802 */ /* 0x000fe20000000f00 */
[----:B------:R-:W-:Y:S01]  /*7510*/  HADD2.F32 R44, -RZ, R44.H1_H1 ;  /* 0x3000002cff2c7230 */ /* 0x000fe20000004100 */
[----:B------:R-:W-:Y:S01]  /*7520*/  IADD3 R119, PT, PT, R119, 0x2a0, RZ ;  /* 0x000002a077777810 */ /* 0x000fe20007ffe0ff */
[----:B------:R-:W-:Y:S01]  /*7530*/  HADD2.F32 R48, -RZ, R48.H1_H1 ;  /* 0x30000030ff307230 */ /* 0x000fe20000004100 */
[----:B------:R-:W-:Y:S01]  /*7540*/  IADD3 R72, PT, PT, R72, 0x1, RZ ;  /* 0x0000000148487810 */ /* 0x000fe20007ffe0ff */
[--C-:B------:R-:W-:Y:S01]  /*7550*/  HADD2.F32 R49, -RZ, R50.reuse.H0_H0 ;  /* 0x20000032ff317230 */ /* 0x100fe20000004100 */
[----:B------:R-:W-:Y:S01]  /*7560*/  LOP3.LUT R119, R119, 0xfefffff8, RZ, 0xc0, !PT ;  /* 0xfefffff877777812 */ /* 0x000fe200078ec0ff */
[----:B------:R-:W-:Y:S01]  /*7570*/  HADD2.F32 R50, -RZ, R50.H1_H1 ;  /* 0x30000032ff327230 */ /* 0x000fe20000004100 */
[----:B------:R-:W-:Y:S01]  /*7580*/  NOP ;  /* 0x0000000000007918 */ /* 0x000fe20000000000 */
[--C-:B------:R-:W-:Y:S01]  /*7590*/  HADD2.F32 R51, -RZ, R52.reuse.H0_H0 ;  /* 0x20000034ff337230 */ /* 0x100fe20000004100 */
[----:B-1----:R1:W-:Y:S01]  /*75a0*/  SYNCS.ARRIVE.TRANS64.RED.A1T0 RZ, [R119+URZ], RZ ;  /* 0x000000ff77ff79a7 */ /* 0x0023e200081004ff */
[----:B------:R-:W-:Y:S02]  /*75b0*/  HADD2.F32 R52, -RZ, R52.H1_H1 ;  /* 0x30000034ff347230 */ /* 0x000fe40000004100 */
[--C-:B------:R-:W-:Y:S02]  /*75c0*/  HADD2.F32 R53, -RZ, R54.reuse.H0_H0 ;  /* 0x20000036ff357230 */ /* 0x100fe40000004100 */
[----:B------:R-:W-:Y:S02]  /*75d0*/  HADD2.F32 R54, -RZ, R54.H1_H1 ;  /* 0x30000036ff367230 */ /* 0x000fe40000004100 */
[--C-:B------:R-:W-:Y:S02]  /*75e0*/  HADD2.F32 R55, -RZ, R56.reuse.H0_H0 ;  /* 0x20000038ff377230 */ /* 0x100fe40000004100 */
[----:B------:R-:W-:Y:S02]  /*75f0*/  HADD2.F32 R56, -RZ, R56.H1_H1 ;  /* 0x30000038ff387230 */ /* 0x000fe40000004100 */
[--C-:B------:R-:W-:Y:S02]  /*7600*/  HADD2.F32 R57, -RZ, R58.reuse.H0_H0 ;  /* 0x2000003aff397230 */ /* 0x100fe40000004100 */
[C---:B---3-5:R-:W-:Y:S01]  /*7610*/  FMUL R4, R74.reuse, R4 ;  /* 0x000000044a047220 */ /* 0x068fe20000400000 */
[C---:B------:R-:W-:Y:S01]  /*7620*/  FMUL R5, R74.reuse, R5 ;  /* 0x000000054a057220 */ /* 0x040fe20000400000 */
[C---:B------:R-:W-:Y:S01]  /*7630*/  FMUL R6, R74.reuse, R6 ;  /* 0x000000064a067220 */ /* 0x040fe20000400000 */
[C---:B------:R-:W-:Y:S01]  /*7640*/  FMUL R7, R74.reuse, R7 ;  /* 0x000000074a077220 */ /* 0x040fe20000400000 */
[C---:B------:R-:W-:Y:S01]  /*7650*/  FFMA R4, R89.reuse, R0, R4 ;  /* 0x0000000059047223 */ /* 0x040fe20000000004 */
[C---:B------:R-:W-:Y:S01]  /*7660*/  FMUL R8, R74.reuse, R8 ;  /* 0x000000084a087220 */ /* 0x040fe20000400000 */
[C---:B------:R-:W-:Y:S01]  /*7670*/  FFMA R5, R89.reuse, R2, R5 ;  /* 0x0000000259057223 */ /* 0x040fe20000000005 */
[C---:B------:R-:W-:Y:S01]  /*7680*/  FMUL R9, R74.reuse, R9 ;  /* 0x000000094a097220 */ /* 0x040fe20000400000 */
[C---:B------:R-:W-:Y:S01]  /*7690*/  FFMA R6, R89.reuse, R3, R6 ;  /* 0x0000000359067223 */ /* 0x040fe20000000006 */
[C---:B------:R-:W-:Y:S01]  /*76a0*/  FMUL R10, R74.reuse, R10 ;  /* 0x0000000a4a0a7220 */ /* 0x040fe20000400000 */
[C---:B------:R-:W-:Y:S01]  /*76b0*/  FMUL R11, R74.reuse, R11 ;  /* 0x0000000b4a0b7220 */ /* 0x040fe20000400000 */
[C---:B------:R-:W-:Y:S01]  /*76c0*/  FFMA R7, R89.reuse, R36, R7 ;  /* 0x0000002459077223 */ /* 0x040fe20000000007 */
[C---:B------:R-:W-:Y:S01]  /*76d0*/  FMUL R12, R74.reuse, R12 ;  /* 0x0000000c4a0c7220 */ /* 0x040fe20000400000 */
[C---:B------:R-:W-:Y:S01]  /*76e0*/  FFMA R8, R89.reuse, R37, R8 ;  /* 0x0000002559087223 */ /* 0x040fe20000000008 */
[C---:B------:R-:W-:Y:S01]  /*76f0*/  FFMA R9, R89.reuse, R38, R9 ;  /* 0x0000002659097223 */ /* 0x040fe20000000009 */
[C---:B------:R-:W-:Y:S01]  /*7700*/  FMUL R13, R74.reuse, R13 ;  /* 0x0000000d4a0d7220 */ /* 0x040fe20000400000 */
        /* <DEDUP_REMOVED lines=23> */
[----:B------:R-:W-:Y:S01]  /*7880*/  FMUL R25, R74, R25 ;  /* 0x000000194a197220 */ /* 0x000fe20000400000 */
[----:B------:R-:W-:Y:S01]  /*7890*/  FMUL R41, R4, 0.70710676908493041992 ;  /* 0x3f3504f304297820 */ /* 0x000fe20000400000 */
[C---:B------:R-:W-:Y:S01]  /*78a0*/  FFMA R22, R89.reuse, R51, R22 ;  /* 0x0000003359167223 */ /* 0x040fe20000000016 */
[C---:B------:R-:W-:Y:S01]  /*78b0*/  FMUL R26, R74.reuse, R26 ;  /* 0x0000001a4a1a7220 */ /* 0x040fe20000400000 */
[----:B------:R-:W-:Y:S01]  /*78c0*/  FFMA R23, R89, R52, R23 ;  /* 0x0000003459177223 */ /* 0x000fe20000000017 */
[C---:B------:R-:W-:Y:S01]  /*78d0*/  FMUL R27, R74.reuse, R27 ;  /* 0x0000001b4a1b7220 */ /* 0x040fe20000400000 */
[----:B------:R-:W-:Y:S01]  /*78e0*/  FSETP.GE.AND P1, PT, |R41|, 1.0029599666595458984, PT ;  /* 0x3f8060fe2900780b */ /* 0x000fe20003f26200 */
[C---:B------:R-:W-:Y:S01]  /*78f0*/  FFMA R24, R89.reuse, R53, R24 ;  /* 0x0000003559187223 */ /* 0x040fe20000000018 */
[----:B------:R-:W-:Y:S02]  /*7900*/  HADD2.F32 R58, -RZ, R58.H1_H1 ;  /* 0x3000003aff3a7230 */ /* 0x000fe40000004100 */
[----:B------:R-:W-:Y:S01]  /*7910*/  FMUL R28, R74, R28 ;  /* 0x0000001c4a1c7220 */ /* 0x000fe20000400000 */
[----:B------:R-:W-:Y:S01]  /*7920*/  FSEL R3, R90, 8.4834944573231041431e-05, P1 ;  /* 0x38b1e96a5a037808 */ /* 0x000fe20000800000 */
[C---:B------:R-:W-:Y:S01]  /*7930*/  FFMA R25, R89.reuse, R54, R25 ;  /* 0x0000003659197223 */ /* 0x040fe20000000019 */
[----:B------:R-:W-:Y:S01]  /*7940*/  FSEL R0, -R80, -0.00082130916416645050049, P1 ;  /* 0xba574d2050007808 */ /* 0x000fe20000800100 */
[C---:B------:R-:W-:Y:S01]  /*7950*/  FMUL R29, R74.reuse, R29 ;  /* 0x0000001d4a1d7220 */ /* 0x040fe20000400000 */
[--C-:B------:R-:W-:Y:S02]  /*7960*/  HADD2.F32 R59, -RZ, R60.reuse.H0_H0 ;  /* 0x2000003cff3b7230 */ /* 0x100fe40000004100 */
[----:B------:R-:W-:Y:S01]  /*7970*/  FFMA R26, R89, R55, R26 ;  /* 0x00000037591a7223 */ /* 0x000fe2000000001a */
[----:B------:R-:W-:Y:S02]  /*7980*/  HADD2.F32 R60, -RZ, R60.H1_H1 ;  /* 0x3000003cff3c7230 */ /* 0x000fe40000004100 */
[C---:B------:R-:W-:Y:S01]  /*7990*/  FMUL R30, R74.reuse, R30 ;  /* 0x0000001e4a1e7220 */ /* 0x040fe20000400000 */
[----:B------:R-:W-:Y:S01]  /*79a0*/  FMUL R36, R41, R41 ;  /* 0x0000002929247220 */ /* 0x000fe20000400000 */
[--C-:B------:R-:W-:Y:S02]  /*79b0*/  HADD2.F32 R61, -RZ, R62.reuse.H0_H0 ;  /* 0x2000003eff3d7230 */ /* 0x100fe40000004100 */
[C---:B------:R-:W-:Y:S01]  /*79c0*/  FFMA R27, R89.reuse, R56, R27 ;  /* 0x00000038591b7223 */ /* 0x040fe2000000001b */
[C---:B------:R-:W-:Y:S01]  /*79d0*/  FMUL R31, R74.reuse, R31 ;  /* 0x0000001f4a1f7220 */ /* 0x040fe20000400000 */
[----:B------:R-:W-:Y:S01]  /*79e0*/  FFMA R28, R89, R57, R28 ;  /* 0x00000039591c7223 */ /* 0x000fe2000000001c */
[----:B------:R-:W-:Y:S01]  /*79f0*/  FSEL R36, |R41|, R36, P1 ;  /* 0x0000002429247208 */ /* 0x000fe20000800200 */
[----:B------:R-:W-:Y:S02]  /*7a00*/  HADD2.F32 R62, -RZ, R62.H1_H1 ;  /* 0x3000003eff3e7230 */ /* 0x000fe40000004100 */
[C---:B------:R-:W-:Y:S01]  /*7a10*/  FMUL R32, R74.reuse, R32 ;  /* 0x000000204a207220 */ /* 0x040fe20000400000 */
[C---:B------:R-:W-:Y:S01]  /*7a20*/  FFMA R29, R89.reuse, R58, R29 ;  /* 0x0000003a591d7223 */ /* 0x040fe2000000001d */
[C---:B------:R-:W-:Y:S01]  /*7a30*/  FMUL R33, R74.reuse, R33 ;  /* 0x000000214a217220 */ /* 0x040fe20000400000 */
[--C-:B------:R-:W-:Y:S02]  /*7a40*/  HADD2.F32 R76, -RZ, R75.reuse.H0_H0 ;  /* 0x2000004bff4c7230 */ /* 0x100fe40000004100 */
[C---:B------:R-:W-:Y:S01]  /*7a50*/  FFMA R30, R89.reuse, R59, R30 ;  /* 0x0000003b591e7223 */ /* 0x040fe2000000001e */
[----:B------:R-:W-:Y:S01]  /*7a60*/  HADD2.F32 R77, -RZ, R75.H1_H1 ;  /* 0x3000004bff4d7230 */ /* 0x000fe20000004100 */
[----:B------:R-:W-:Y:S01]  /*7a70*/  MOV R75, 0x3c09919f ;  /* 0x3c09919f004b7802 */ /* 0x000fe20000000f00 */
[C---:B------:R-:W-:Y:S01]  /*7a80*/  FMUL R34, R74.reuse, R34 ;  /* 0x000000224a227220 */ /* 0x040fe20000400000 */
[----:B------:R-:W-:Y:S01]  /*7a90*/  FFMA R31, R89, R60, R31 ;  /* 0x0000003c591f7223 */ /* 0x000fe2000000001f */
[----:B------:R-:W-:Y:S01]  /*7aa0*/  FMUL R35, R74, R35 ;  /* 0x000000234a237220 */ /* 0x000fe20000400000 */
[----:B------:R-:W-:Y:S01]  /*7ab0*/  FSEL R2, R75, 0.0052134888246655464172, P1 ;  /* 0x3baad5ea4b027808 */ /* 0x000fe20000800000 */
[C---:B------:R-:W-:Y:S01]  /*7ac0*/  FFMA R32, R89.reuse, R61, R32 ;  /* 0x0000003d59207223 */ /* 0x040fe20000000020 */
[C---:B------:R-:W-:Y:S01]  /*7ad0*/  FFMA R33, R89.reuse, R62, R33 ;  /* 0x0000003e59217223 */ /* 0x040fe20000000021 */
[C---:B------:R-:W-:Y:S01]  /*7ae0*/  FFMA R34, R89.reuse, R76, R34 ;  /* 0x0000004c59227223 */ /* 0x040fe20000000022 */
[----:B------:R-:W-:Y:S01]  /*7af0*/  MOV R76, 0x3f210a14 ;  /* 0x3f210a14004c7802 */ /* 0x000fe20000000f00 */
[----:B------:R-:W-:Y:S01]  /*7b00*/  FFMA R35, R89, R77, R35 ;  /* 0x0000004d59237223 */ /* 0x000fe20000000023 */
[-C--:B------:R-:W-:Y:S01]  /*7b10*/  FFMA R0, R3, R36.reuse, R0 ;  /* 0x0000002403007223 */ /* 0x080fe20000000000 */
[----:B------:R-:W-:Y:S01]  /*7b20*/  FSEL R3, -R79, -0.026868773624300956726, P1 ;  /* 0xbcdc1be74f037808 */ /* 0x000fe20000800100 */
[----:B------:R-:W-:Y:S02]  /*7b30*/  HFMA2 R77, -RZ, RZ, 1.8525390625, -0.310791015625 ;  /* 0x3f69b4f9ff4d7431 */ /* 0x000fe400000001ff */
[----:B------:R-:W-:Y:S01]  /*7b40*/  FMUL R42, R5, 0.70710676908493041992 ;  /* 0x3f3504f3052a7820 */ /* 0x000fe20000400000 */
[----:B------:R-:W-:Y:S01]  /*7b50*/  FFMA R2, R0, R36, R2 ;  /* 0x0000002400027223 */ /* 0x000fe20000000002 */
[----:B------:R-:W-:Y:S01]  /*7b60*/  FSEL R0, R78, 0.11284004896879196167, P1 ;  /* 0x3de718af4e007808 */ /* 0x000fe20000800000 */
[----:B------:R-:W-:Y:S01]  /*7b70*/  FMUL R45, R8, 0.70710676908493041992 ;  /* 0x3f3504f3082d7820 */ /* 0x000fe20000400000 */
[C---:B------:R-:W-:Y:S01]  /*7b80*/  FMUL R37, R42.reuse, R42 ;  /* 0x0000002a2a257220 */ /* 0x040fe20000400000 */
[----:B------:R-:W-:Y:S01]  /*7b90*/  FSETP.GE.AND P0, PT, |R42|, 1.0029599666595458984, PT ;  /* 0x3f8060fe2a00780b */ /* 0x000fe20003f06200 */
[-C--:B------:R-:W-:Y:S01]  /*7ba0*/  FFMA R3, R2, R36.reuse, R3 ;  /* 0x0000002402037223 */ /* 0x080fe20000000003 */
[----:B------:R-:W-:Y:S01]  /*7bb0*/  FMUL R8, R8, 0.5 ;  /* 0x3f00000008087820 */ /* 0x000fe20000400000 */
[----:B------:R-:W-:Y:S01]  /*7bc0*/  FSETP.GE.AND P3, PT, |R45|, 1.0029599666595458984, PT ;  /* 0x3f8060fe2d00780b */ /* 0x000fe20003f66200 */
[----:B------:R-:W-:Y:S01]  /*7bd0*/  FMUL R46, R9, 0.70710676908493041992 ;  /* 0x3f3504f3092e7820 */ /* 0x000fe20000400000 */
[----:B------:R-:W-:Y:S01]  /*7be0*/  FSEL R2, R77, -0.37612664699554443359, P1 ;  /* 0xbec093ac4d027808 */ /* 0x000fe20000800000 */
[-C--:B------:R-:W-:Y:S01]  /*7bf0*/  FFMA R0, R3, R36.reuse, R0 ;  /* 0x0000002403007223 */ /* 0x080fe20000000000 */
[----:B------:R-:W-:Y:S01]  /*7c00*/  FSEL R3, R76, 0.12837915122509002686, P1 ;  /* 0x3e0375d34c037808 */ /* 0x000fe20000800000 */
[----:B------:R-:W-:Y:S01]  /*7c10*/  FMUL R9, R9, 0.5 ;  /* 0x3f00000009097820 */ /* 0x000fe20000400000 */
[----:B------:R-:W-:Y:S01]  /*7c20*/  FSEL R37, |R42|, R37, P0 ;  /* 0x000000252a257208 */ /* 0x000fe20000000200 */
[-C--:B------:R-:W-:Y:S01]  /*7c30*/  FFMA R2, R0, R36.reuse, R2 ;  /* 0x0000002400027223 */ /* 0x080fe20000000002 */
[----:B------:R-:W-:Y:S01]  /*7c40*/  FSEL R0, -R36, R41, P1 ;  /* 0x0000002924007208 */ /* 0x000fe20000800100 */
[----:B------:R-:W-:Y:S01]  /*7c50*/  FMUL R43, R6, 0.70710676908493041992 ;  /* 0x3f3504f3062b7820 */ /* 0x000fe20000400000 */
[----:B------:R-:W-:Y:S01]  /*7c60*/  FSETP.GE.AND P2, PT, |R46|, 1.0029599666595458984, PT ;  /* 0x3f8060fe2e00780b */ /* 0x000fe20003f46200 */
[----:B------:R-:W-:Y:S01]  /*7c70*/  FFMA R3, R2, R36, R3 ;  /* 0x0000002402037223 */ /* 0x000fe20000000003 */
[----:B------:R-:W-:Y:S01]  /*7c80*/  FSEL R36, R90, 8.4834944573231041431e-05, P0 ;  /* 0x38b1e96a5a247808 */ /* 0x000fe20000000000 */
[----:B------:R-:W-:Y:S01]  /*7c90*/  FMUL R84, R28, 0.70710676908493041992 ;  /* 0x3f3504f31c547820 */ /* 0x000fe20000400000 */
[----:B------:R-:W-:Y:S01]  /*7ca0*/  FSEL R2, -R80, -0.00082130916416645050049, P0 ;  /* 0xba574d2050027808 */ /* 0x000fe20000000100 */
[----:B------:R-:W-:Y:S01]  /*7cb0*/  FFMA R0, R3, R0, R0 ;  /* 0x0000000003007223 */ /* 0x000fe20000000000 */
[----:B------:R-:W-:Y:S01]  /*7cc0*/  FSEL R3, R75, 0.0052134888246655464172, P0 ;  /* 0x3baad5ea4b037808 */ /* 0x000fe20000000000 */
[C---:B------:R-:W-:Y:S01]  /*7cd0*/  FMUL R38, R43.reuse, R43 ;  /* 0x0000002b2b267220 */ /* 0x040fe20000400000 */
[----:B------:R-:W-:Y:S01]  /*7ce0*/  FSETP.GE.AND P5, PT, |R43|, 1.0029599666595458984, PT ;  /* 0x3f8060fe2b00780b */ /* 0x000fe20003fa6200 */
[-C--:B------:R-:W-:Y:S01]  /*7cf0*/  FFMA R2, R36, R37.reuse, R2 ;  /* 0x0000002524027223 */ /* 0x080fe20000000002 */
[----:B------:R-:W-:Y:S01]  /*7d00*/  FSEL R36, -R79, -0.026868773624300956726, P0 ;  /* 0xbcdc1be74f247808 */ /* 0x000fe20000000100 */
[----:B------:R-:W-:Y:S01]  /*7d10*/  FMUL R28, R28, 0.5 ;  /* 0x3f0000001c1c7820 */ /* 0x000fe20000400000 */
[----:B------:R-:W-:Y:S01]  /*7d20*/  FSEL R38, |R43|, R38, P5 ;  /* 0x000000262b267208 */ /* 0x000fe20002800200 */
[-C--:B------:R-:W-:Y:S01]  /*7d30*/  FFMA R3, R2, R37.reuse, R3 ;  /* 0x0000002502037223 */ /* 0x080fe20000000003 */
[----:B------:R-:W-:Y:S01]  /*7d40*/  FSEL R2, R78, 0.11284004896879196167, P0 ;  /* 0x3de718af4e027808 */ /* 0x000fe20000000000 */
[C---:B------:R-:W-:Y:S01]  /*7d50*/  FMUL R44, R7.reuse, 0.70710676908493041992 ;  /* 0x3f3504f3072c7820 */ /* 0x040fe20000400000 */
[----:B------:R-:W-:Y:S01]  /*7d60*/  FMUL R7, R7, 0.5 ;  /* 0x3f00000007077820 */ /* 0x000fe20000400000 */
[-C--:B------:R-:W-:Y:S01]  /*7d70*/  FFMA R36, R3, R37.reuse, R36 ;  /* 0x0000002503247223 */ /* 0x080fe20000000024 */
[----:B------:R-:W-:Y:S01]  /*7d80*/  FSEL R3, R77, -0.37612664699554443359, P0 ;  /* 0xbec093ac4d037808 */ /* 0x000fe20000000000 */
[C---:B------:R-:W-:Y:S01]  /*7d90*/  FMUL R39, R44.reuse, R44 ;  /* 0x0000002c2c277220 */ /* 0x040fe20000400000 */
[----:B------:R-:W-:Y:S01]  /*7da0*/  FSETP.GE.AND P4, PT, |R44|, 1.0029599666595458984, PT ;  /* 0x3f8060fe2c00780b */ /* 0x000fe20003f86200 */
[----:B------:R-:W-:Y:S01]  /*7db0*/  FFMA R2, R36, R37, R2 ;  /* 0x0000002524027223 */ /* 0x000fe20000000002 */
[----:B------:R-:W-:Y:S01]  /*7dc0*/  FSEL R36, R76, 0.12837915122509002686, P0 ;  /* 0x3e0375d34c247808 */ /* 0x000fe20000000000 */
[----:B------:R-:W2:Y:S01]  /*7dd0*/  @P1 MUFU.EX2 R47, R0 ;  /* 0x00000000002f1308 */ /* 0x000ea20000000800 */
[----:B------:R-:W-:Y:S01]  /*7de0*/  FSEL R39, |R44|, R39, P4 ;  /* 0x000000272c277208 */ /* 0x000fe20002000200 */
[----:B------:R-:W-:Y:S01]  /*7df0*/  FFMA R3, R2, R37, R3 ;  /* 0x0000002502037223 */ /* 0x000fe20000000003 */
[----:B------:R-:W-:Y:S01]  /*7e00*/  FSEL R2, -R37, R42, P0 ;  /* 0x0000002a25027208 */ /* 0x000fe20000000100 */
[----:B------:R-:W-:Y:S01]  /*7e10*/  FMUL R40, R45, R45 ;  /* 0x0000002d2d287220 */ /* 0x000fe20000400000 */
[----:B------:R-:W-:Y:S01]  /*7e20*/  FMUL R85, R26, 0.70710676908493041992 ;  /* 0x3f3504f31a557820 */ /* 0x000fe20000400000 */
[----:B------:R-:W-:Y:S01]  /*7e30*/  FFMA R36, R3, R37, R36 ;  /* 0x0000002503247223 */ /* 0x000fe20000000024 */
[----:B------:R-:W-:Y:S01]  /*7e40*/  FSEL R37, R90, 8.4834944573231041431e-05, P5 ;  /* 0x38b1e96a5a257808 */ /* 0x000fe20002800000 */
[----:B------:R-:W-:Y:S01]  /*7e50*/  FMUL R26, R26, 0.5 ;  /* 0x3f0000001a1a7820 */ /* 0x000fe20000400000 */
[----:B------:R-:W-:Y:S01]  /*7e60*/  FSEL R3, -R80, -0.00082130916416645050049, P5 ;  /* 0xba574d2050037808 */ /* 0x000fe20002800100 */
[----:B------:R-:W-:Y:S01]  /*7e70*/  FFMA R2, R36, R2, R2 ;  /* 0x0000000224027223 */ /* 0x000fe20000000002 */
[----:B------:R-:W-:Y:S01]  /*7e80*/  FSEL R36, R75, 0.0052134888246655464172, P5 ;  /* 0x3baad5ea4b247808 */ /* 0x000fe20002800000 */
[----:B------:R-:W-:Y:S01]  /*7e90*/  FMUL R83, R27, 0.70710676908493041992 ;  /* 0x3f3504f31b537820 */ /* 0x000fe20000400000 */
[----:B------:R-:W-:Y:S01]  /*7ea0*/  FSEL R40, |R45|, R40, P3 ;  /* 0x000000282d287208 */ /* 0x000fe20001800200 */
[----:B------:R-:W-:Y:S01]  /*7eb0*/  FFMA R3, R37, R38, R3 ;  /* 0x0000002625037223 */ /* 0x000fe20000000003 */
[----:B------:R-:W-:Y:S01]  /*7ec0*/  FSEL R37, -R79, -0.026868773624300956726, P5 ;  /* 0xbcdc1be74f257808 */ /* 0x000fe20002800100 */
[----:B------:R-:W-:Y:S01]  /*7ed0*/  FMUL R48, R46, R46 ;  /* 0x0000002e2e307220 */ /* 0x000fe20000400000 */
[----:B------:R-:W-:Y:S01]  /*7ee0*/  FMUL R27, R27, 0.5 ;  /* 0x3f0000001b1b7820 */ /* 0x000fe20000400000 */
[----:B------:R-:W-:Y:S01]  /*7ef0*/  FFMA R36, R3, R38, R36 ;  /* 0x0000002603247223 */ /* 0x000fe20000000024 */
[----:B------:R-:W-:Y:S01]  /*7f00*/  FSEL R3, R78, 0.11284004896879196167, P5 ;  /* 0x3de718af4e037808 */ /* 0x000fe20002800000 */
[----:B--2---:R-:W-:Y:S01]  /*7f10*/  @P1 FADD R49, -R47, 1 ;  /* 0x3f8000002f311421 */ /* 0x004fe20000000100 */
[----:B------:R-:W-:Y:S01]  /*7f20*/  FSEL R48, |R46|, R48, P2 ;  /* 0x000000302e307208 */ /* 0x000fe20001000200 */
[-C--:B------:R-:W-:Y:S01]  /*7f30*/  FFMA R37, R36, R38.reuse, R37 ;  /* 0x0000002624257223 */ /* 0x080fe20000000025 */
[----:B------:R-:W-:Y:S01]  /*7f40*/  FSEL R36, R77, -0.37612664699554443359, P5 ;  /* 0xbec093ac4d247808 */ /* 0x000fe20002800000 */
[----:B------:R-:W-:Y:S01]  /*7f50*/  FMUL R47, R10, 0.70710676908493041992 ;  /* 0x3f3504f30a2f7820 */ /* 0x000fe20000400000 */
[----:B------:R-:W-:Y:S01]  /*7f60*/  @P1 LOP3.LUT R0, R49, 0x80000000, R41, 0xb8, !PT ;  /* 0x8000000031001812 */ /* 0x000fe200078eb829 */
[-C--:B------:R-:W-:Y:S01]  /*7f70*/  FFMA R3, R37, R38.reuse, R3 ;  /* 0x0000002625037223 */ /* 0x080fe20000000003 */
[----:B------:R-:W-:Y:S01]  /*7f80*/  FSEL R37, R76, 0.12837915122509002686, P5 ;  /* 0x3e0375d34c257808 */ /* 0x000fe20002800000 */
[C---:B------:R-:W-:Y:S01]  /*7f90*/  FMUL R49, R47.reuse, R47 ;  /* 0x0000002f2f317220 */ /* 0x040fe20000400000 */
[----:B------:R-:W-:Y:S01]  /*7fa0*/  FSETP.GE.AND P1, PT, |R47|, 1.0029599666595458984, PT ;  /* 0x3f8060fe2f00780b */ /* 0x000fe20003f26200 */
[-C--:B------:R-:W-:Y:S01]  /*7fb0*/  FFMA R36, R3, R38.reuse, R36 ;  /* 0x0000002603247223 */ /* 0x080fe20000000024 */
[----:B------:R-:W-:Y:S02]  /*7fc0*/  FSEL R3, -R38, R43, P5 ;  /* 0x0000002b26037208 */ /* 0x000fe40002800100 */
[----:B------:R-:W-:Y:S01]  /*7fd0*/  FSEL R49, |R47|, R49, P1 ;  /* 0x000000312f317208 */ /* 0x000fe20000800200 */
[----:B------:R-:W-:Y:S01]  /*7fe0*/  FFMA R37, R36, R38, R37 ;  /* 0x0000002624257223 */ /* 0x000fe20000000025 */
[----:B------:R-:W-:Y:S02]  /*7ff0*/  FSEL R38, R90, 8.4834944573231041431e-05, P4 ;  /* 0x38b1e96a5a267808 */ /* 0x000fe40002000000 */
[----:B------:R-:W-:Y:S01]  /*8000*/  FSEL R36, -R80, -0.00082130916416645050049, P4 ;  /* 0xba574d2050247808 */ /* 0x000fe20002000100 */
[----:B------:R-:W-:Y:S01]  /*8010*/  FFMA R3, R37, R3, R3 ;  /* 0x0000000325037223 */ /* 0x000fe20000000003 */
[----:B------:R-:W-:Y:S02]  /*8020*/  FSEL R37, R75, 0.0052134888246655464172, P4 ;  /* 0x3baad5ea4b257808 */ /* 0x000fe40002000000 */
[----:B------:R-:W-:Y:S01]  /*8030*/  FSEL R41, R90, 8.4834944573231041431e-05, P1 ;  /* 0x38b1e96a5a297808 */ /* 0x000fe20000800000 */
[-C--:B------:R-:W-:Y:S01]  /*8040*/  FFMA R36, R38, R39.reuse, R36 ;  /* 0x0000002726247223 */ /* 0x080fe20000000024 */
[----:B------:R-:W-:Y:S03]  /*8050*/  FSEL R38, -R79, -0.026868773624300956726, P4 ;  /* 0xbcdc1be74f267808 */ /* 0x000fe60002000100 */
[-C--:B------:R-:W-:Y:S01]  /*8060*/  FFMA R37, R36, R39.reuse, R37 ;  /* 0x0000002724257223 */ /* 0x080fe20000000025 */
[----:B------:R-:W-:Y:S03]  /*8070*/  FSEL R36, R78, 0.11284004896879196167, P4 ;  /* 0x3de718af4e247808 */ /* 0x000fe60002000000 */
[-C--:B------:R-:W-:Y:S01]  /*8080*/  FFMA R38, R37, R39.reuse, R38 ;  /* 0x0000002725267223 */ /* 0x080fe20000000026 */
[----:B------:R-:W-:Y:S03]  /*8090*/  FSEL R37, R77, -0.37612664699554443359, P4 ;  /* 0xbec093ac4d257808 */ /* 0x000fe60002000000 */
[-C--:B------:R-:W-:Y:S01]  /*80a0*/  FFMA R36, R38, R39.reuse, R36 ;  /* 0x0000002726247223 */ /* 0x080fe20000000024 */
[----:B------:R-:W-:Y:S03]  /*80b0*/  FSEL R38, R76, 0.12837915122509002686, P4 ;  /* 0x3e0375d34c267808 */ /* 0x000fe60002000000 */
[-C--:B------:R-:W-:Y:S01]  /*80c0*/  FFMA R37, R36, R39.reuse, R37 ;  /* 0x0000002724257223 */ /* 0x080fe20000000025 */
[----:B------:R-:W-:Y:S03]  /*80d0*/  FSEL R36, -R39, R44, P4 ;  /* 0x0000002c27247208 */ /* 0x000fe60002000100 */
[----:B------:R-:W-:Y:S01]  /*80e0*/  FFMA R38, R37, R39, R38 ;  /* 0x0000002725267223 */ /* 0x000fe20000000026 */
[----:B------:R-:W-:Y:S02]  /*80f0*/  FSEL R39, R90, 8.4834944573231041431e-05, P3 ;  /* 0x38b1e96a5a277808 */ /* 0x000fe40001800000 */
[----:B------:R-:W-:Y:S01]  /*8100*/  FSEL R37, -R80, -0.00082130916416645050049, P3 ;  /* 0xba574d2050257808 */ /* 0x000fe20001800100 */
[----:B------:R-:W-:Y:S01]  /*8110*/  FFMA R36, R38, R36, R36 ;  /* 0x0000002426247223 */ /* 0x000fe20000000024 */
[----:B------:R-:W-:Y:S03]  /*8120*/  FSEL R38, R75, 0.0052134888246655464172, P3 ;  /* 0x3baad5ea4b267808 */ /* 0x000fe60001800000 */
        /* <DEDUP_REMOVED lines=23> */
[----:B------:R-:W-:Y:S01]  /*82a0*/  FFMA R39, R38, R48, R39 ;  /* 0x0000003026277223 */ /* 0x000fe20000000027 */
[----:B------:R-:W-:Y:S03]  /*82b0*/  FSEL R38, -R48, R46, P2 ;  /* 0x0000002e30267208 */ /* 0x000fe60001000100 */
[----:B------:R-:W-:Y:S01]  /*82c0*/  FFMA R40, R39, R48, R40 ;  /* 0x0000003027287223 */ /* 0x000fe20000000028 */
[----:B------:R-:W-:Y:S01]  /*82d0*/  FSEL R39, -R80, -0.00082130916416645050049, P1 ;  /* 0xba574d2050277808 */ /* 0x000fe20000800100 */
[----:B------:R-:W2:Y:S02]  /*82e0*/  @P0 MUFU.EX2 R48, R2 ;  /* 0x0000000200300308 */ /* 0x000ea40000000800 */
[----:B------:R-:W-:Y:S01]  /*82f0*/  FFMA R38, R40, R38, R38 ;  /* 0x0000002628267223 */ /* 0x000fe20000000026 */
[----:B------:R-:W-:Y:S01]  /*8300*/  FSEL R40, R75, 0.0052134888246655464172, P1 ;  /* 0x3baad5ea4b287808 */ /* 0x000fe20000800000 */
[-C--:B------:R-:W-:Y:S01]  /*8310*/  FFMA R39, R41, R49.reuse, R39 ;  /* 0x0000003129277223 */ /* 0x080fe20000000027 */
[----:B------:R-:W-:Y:S03]  /*8320*/  FSEL R41, -R79, -0.026868773624300956726, P1 ;  /* 0xbcdc1be74f297808 */ /* 0x000fe60000800100 */
[-C--:B------:R-:W-:Y:S01]  /*8330*/  FFMA R40, R39, R49.reuse, R40 ;  /* 0x0000003127287223 */ /* 0x080fe20000000028 */
[----:B------:R-:W-:Y:S03]  /*8340*/  FSEL R39, R78, 0.11284004896879196167, P1 ;  /* 0x3de718af4e277808 */ /* 0x000fe60000800000 */
[-C--:B------:R-:W-:Y:S01]  /*8350*/  FFMA R41, R40, R49.reuse, R41 ;  /* 0x0000003128297223 */ /* 0x080fe20000000029 */
[----:B------:R-:W-:Y:S03]  /*8360*/  FSEL R40, R77, -0.37612664699554443359, P1 ;  /* 0xbec093ac4d287808 */ /* 0x000fe60000800000 */
[-C--:B------:R-:W-:Y:S01]  /*8370*/  FFMA R39, R41, R49.reuse, R39 ;  /* 0x0000003129277223 */ /* 0x080fe20000000027 */
[----:B------:R-:W-:Y:S01]  /*8380*/  FSEL R41, R76, 0.12837915122509002686, P1 ;  /* 0x3e0375d34c297808 */ /* 0x000fe20000800000 */
[----:B--2---:R-:W-:Y:S01]  /*8390*/  @P0 FADD R50, -R48, 1 ;  /* 0x3f80000030320421 */ /* 0x004fe20000000100 */
[----:B------:R-:W-:Y:S01]  /*83a0*/  FMUL R48, R11, 0.70710676908493041992 ;  /* 0x3f3504f30b307820 */ /* 0x000fe20000400000 */
[----:B------:R-:W-:Y:S01]  /*83b0*/  FFMA R40, R39, R49, R40 ;  /* 0x0000003127287223 */ /* 0x000fe20000000028 */
[----:B------:R-:W-:Y:S02]  /*83c0*/  FSEL R39, -R49, R47, P1 ;  /* 0x0000002f31277208 */ /* 0x000fe40000800100 */
[----:B------:R-:W-:Y:S01]  /*83d0*/  @P0 LOP3.LUT R2, R50, 0x80000000, R42, 0xb8, !PT ;  /* 0x8000000032020812 */ /* 0x000fe200078eb82a */
[C---:B------:R-:W-:Y:S01]  /*83e0*/  FMUL R50, R48.reuse, R48 ;  /* 0x0000003030327220 */ /* 0x040fe20000400000 */
[----:B------:R-:W-:Y:S01]  /*83f0*/  FSETP.GE.AND P0, PT, |R48|, 1.0029599666595458984, PT ;  /* 0x3f8060fe3000780b */ /* 0x000fe20003f06200 */
[----:B------:R-:W-:Y:S02]  /*8400*/  FFMA R41, R40, R49, R41 ;  /* 0x0000003128297223 */ /* 0x000fe40000000029 */
[----:B------:R-:W-:Y:S01]  /*8410*/  FADD R2, R2, 1 ;  /* 0x3f80000002027421 */ /* 0x000fe20000000000 */
[----:B------:R-:W-:Y:S01]  /*8420*/  FSEL R50, |R48|, R50, P0 ;  /* 0x0000003230327208 */ /* 0x000fe20000000200 */
[----:B------:R-:W2:Y:S01]  /*8430*/  @P5 MUFU.EX2 R49, R3 ;  /* 0x0000000300315308 */ /* 0x000ea20000000800 */
[----:B------:R-:W-:Y:S01]  /*8440*/  FSEL R42, R90, 8.4834944573231041431e-05, P0 ;  /* 0x38b1e96a5a2a7808 */ /* 0x000fe20000000000 */
[----:B------:R-:W-:Y:S01]  /*8450*/  FFMA R39, R41, R39, R39 ;  /* 0x0000002729277223 */ /* 0x000fe20000000027 */
[----:B------:R-:W-:Y:S02]  /*8460*/  FSEL R40, -R80, -0.00082130916416645050049, P0 ;  /* 0xba574d2050287808 */ /* 0x000fe40000000100 */
[----:B------:R-:W-:Y:S03]  /*8470*/  FSEL R41, R75, 0.0052134888246655464172, P0 ;  /* 0x3baad5ea4b297808 */ /* 0x000fe60000000000 */
[-C--:B------:R-:W-:Y:S01]  /*8480*/  FFMA R40, R42, R50.reuse, R40 ;  /* 0x000000322a287223 */ /* 0x080fe20000000028 */
[----:B------:R-:W-:Y:S03]  /*8490*/  FSEL R42, -R79, -0.026868773624300956726, P0 ;  /* 0xbcdc1be74f2a7808 */ /* 0x000fe60000000100 */
[-C--:B------:R-:W-:Y:S01]  /*84a0*/  FFMA R41, R40, R50.reuse, R41 ;  /* 0x0000003228297223 */ /* 0x080fe20000000029 */
[----:B------:R-:W-:Y:S03]  /*84b0*/  FSEL R40, R78, 0.11284004896879196167, P0 ;  /* 0x3de718af4e287808 */ /* 0x000fe60000000000 */
[-C--:B------:R-:W-:Y:S01]  /*84c0*/  FFMA R42, R41, R50.reuse, R42 ;  /* 0x00000032292a7223 */ /* 0x080fe2000000002a */
[----:B------:R-:W-:Y:S01]  /*84d0*/  FSEL R41, R77, -0.37612664699554443359, P0 ;  /* 0xbec093ac4d297808 */ /* 0x000fe20000000000 */
[----:B--2---:R-:W-:Y:S01]  /*84e0*/  @P5 FADD R51, -R49, 1 ;  /* 0x3f80000031335421 */ /* 0x004fe20000000100 */
[----:B------:R-:W-:Y:S01]  /*84f0*/  FMUL R49, R12, 0.70710676908493041992 ;  /* 0x3f3504f30c317820 */ /* 0x000fe20000400000 */
[-C--:B------:R-:W-:Y:S01]  /*8500*/  FFMA R40, R42, R50.reuse, R40 ;  /* 0x000000322a287223 */ /* 0x080fe20000000028 */
[----:B------:R-:W-:Y:S02]  /*8510*/  FSEL R42, R76, 0.12837915122509002686, P0 ;  /* 0x3e0375d34c2a7808 */ /* 0x000fe40000000000 */
[----:B------:R-:W-:Y:S01]  /*8520*/  @P5 LOP3.LUT R3, R51, 0x80000000, R43, 0xb8, !PT ;  /* 0x8000000033035812 */ /* 0x000fe200078eb82b */
[----:B------:R-:W-:Y:S01]  /*8530*/  FFMA R41, R40, R50, R41 ;  /* 0x0000003228297223 */ /* 0x000fe20000000029 */
[C---:B------:R-:W-:Y:S01]  /*8540*/  FSETP.GE.AND P5, PT, |R49|.reuse, 1.0029599666595458984, PT ;  /* 0x3f8060fe3100780b */ /* 0x040fe20003fa6200 */
[----:B------:R-:W-:Y:S01]  /*8550*/  FMUL R51, R49, R49 ;  /* 0x0000003131337220 */ /* 0x000fe20000400000 */
[----:B------:R-:W-:Y:S01]  /*8560*/  FSEL R40, -R50, R48, P0 ;  /* 0x0000003032287208 */ /* 0x000fe20000000100 */
[----:B------:R-:W-:Y:S01]  /*8570*/  FFMA R42, R41, R50, R42 ;  /* 0x00000032292a7223 */ /* 0x000fe2000000002a */
[----:B------:R-:W-:Y:S01]  /*8580*/  FSEL R43, R90, 8.4834944573231041431e-05, P5 ;  /* 0x38b1e96a5a2b7808 */ /* 0x000fe20002800000 */
[----:B------:R-:W2:Y:S01]  /*8590*/  @P4 MUFU.EX2 R50, R36 ;  /* 0x0000002400324308 */ /* 0x000ea20000000800 */
[----:B------:R-:W-:Y:S01]  /*85a0*/  FSEL R51, |R49|, R51, P5 ;  /* 0x0000003331337208 */ /* 0x000fe20002800200 */
        /* <DEDUP_REMOVED lines=34> */
[----:B------:R-:W-:Y:S01]  /*87d0*/  FSEL R44, R76, 0.12837915122509002686, P4 ;  /* 0x3e0375d34c2c7808 */ /* 0x000fe20002000000 */
[----:B------:R-:W-:Y:S01]  /*87e0*/  FMUL R14, R14, 0.5 ;  /* 0x3f0000000e0e7820 */ /* 0x000fe20000400000 */
        /* <DEDUP_REMOVED lines=9> */
[----:B------:R-:W-:Y:S01]  /*8880*/  FADD R37, R37, 1 ;  /* 0x3f80000025257421 */ /* 0x000fe20000000000 */
[----:B------:R-:W-:Y:S01]  /*8890*/  FSEL R43, -R80, -0.00082130916416645050049, P3 ;  /* 0xba574d20502b7808 */ /* 0x000fe20001800100 */
[----:B------:R-:W-:Y:S01]  /*88a0*/  FFMA R42, R44, R42, R42 ;  /* 0x0000002a2c2a7223 */ /* 0x000fe2000000002a */
[----:B------:R-:W-:Y:S01]  /*88b0*/  FSEL R44, R75, 0.0052134888246655464172, P3 ;  /* 0x3baad5ea4b2c7808 */ /* 0x000fe20001800000 */
[----:B------:R-:W-:Y:S02]  /*88c0*/  FMUL R8, R37, R8 ;  /* 0x0000000825087220 */ /* 0x000fe40000400000 */
        /* <DEDUP_REMOVED lines=17> */
[----:B------:R-:W-:Y:S01]  /*89e0*/  FADD R38, R38, 1 ;  /* 0x3f80000026267421 */ /* 0x000fe20000000000 */
[----:B------:R-:W-:Y:S01]  /*89f0*/  FSEL R54, |R52|, R54, P2 ;  /* 0x0000003634367208 */ /* 0x000fe20001000200 */
[----:B------:R-:W2:Y:S01]  /*8a00*/  @P1 MUFU.EX2 R53, R39 ;  /* 0x0000002700351308 */ /* 0x000ea20000000800 */
[----:B------:R-:W-:Y:S01]  /*8a10*/  FSEL R44, -R80, -0.00082130916416645050049, P2 ;  /* 0xba574d20502c7808 */ /* 0x000fe20001000100 */
[----:B------:R-:W-:Y:S01]  /*8a20*/  FFMA R43, R45, R43, R43 ;  /* 0x0000002b2d2b7223 */ /* 0x000fe2000000002b */
[----:B------:R-:W-:Y:S01]  /*8a30*/  FSEL R45, R75, 0.0052134888246655464172, P2 ;  /* 0x3baad5ea4b2d7808 */ /* 0x000fe20001000000 */
[----:B------:R-:W-:Y:S01]  /*8a40*/  FMUL R9, R38, R9 ;  /* 0x0000000926097220 */ /* 0x000fe20000400000 */
[----:B------:R-:W-:Y:S01]  /*8a50*/  FMUL R38, R13, 0.5 ;  /* 0x3f0000000d267820 */ /* 0x000fe20000400000 */
[-C--:B------:R-:W-:Y:S01]  /*8a60*/  FFMA R44, R46, R54.reuse, R44 ;  /* 0x000000362e2c7223 */ /* 0x080fe2000000002c */
[----:B------:R-:W-:Y:S01]  /*8a70*/  FSEL R46, -R79, -0.026868773624300956726, P2 ;  /* 0xbcdc1be74f2e7808 */ /* 0x000fe20001000100 */
[----:B------:R-:W-:Y:S02]  /*8a80*/  FMUL R13, R16, 0.5 ;  /* 0x3f000000100d7820 */ /* 0x000fe40000400000 */
[-C--:B------:R-:W-:Y:S01]  /*8a90*/  FFMA R45, R44, R54.reuse, R45 ;  /* 0x000000362c2d7223 */ /* 0x080fe2000000002d */
[----:B------:R-:W-:Y:S03]  /*8aa0*/  FSEL R44, R78, 0.11284004896879196167, P2 ;  /* 0x3de718af4e2c7808 */ /* 0x000fe60001000000 */
[-C--:B------:R-:W-:Y:S01]  /*8ab0*/  FFMA R46, R45, R54.reuse, R46 ;  /* 0x000000362d2e7223 */ /* 0x080fe2000000002e */
[----:B------:R-:W-:Y:S01]  /*8ac0*/  FSEL R45, R77, -0.37612664699554443359, P2 ;  /* 0xbec093ac4d2d7808 */ /* 0x000fe20001000000 */
[----:B--2---:R-:W-:Y:S02]  /*8ad0*/  @P1 FADD R55, -R53, 1 ;  /* 0x3f80000035371421 */ /* 0x004fe40000000100 */
[-C--:B------:R-:W-:Y:S01]  /*8ae0*/  FFMA R44, R46, R54.reuse, R44 ;  /* 0x000000362e2c7223 */ /* 0x080fe2000000002c */
[----:B------:R-:W-:Y:S01]  /*8af0*/  FSEL R46, R76, 0.12837915122509002686, P2 ;  /* 0x3e0375d34c2e7808 */ /* 0x000fe20001000000 */
[----:B------:R-:W-:Y:S01]  /*8b00*/  FMUL R53, R16, 0.70710676908493041992 ;  /* 0x3f3504f310357820 */ /* 0x000fe20000400000 */
[----:B------:R-:W-:Y:S01]  /*8b10*/  @P1 LOP3.LUT R39, R55, 0x80000000, R47, 0xb8, !PT ;  /* 0x8000000037271812 */ /* 0x000fe200078eb82f */
[----:B------:R-:W-:Y:S01]  /*8b20*/  FFMA R45, R44, R54, R45 ;  /* 0x000000362c2d7223 */ /* 0x000fe2000000002d */
[----:B------:R-:W-:Y:S01]  /*8b30*/  FSEL R44, -R54, R52, P2 ;  /* 0x00000034362c7208 */ /* 0x000fe20001000100 */
[C---:B------:R-:W-:Y:S01]  /*8b40*/  FMUL R55, R53.reuse, R53 ;  /* 0x0000003535377220 */ /* 0x040fe20000400000 */
[----:B------:R-:W-:Y:S01]  /*8b50*/  FSETP.GE.AND P1, PT, |R53|, 1.0029599666595458984, PT ;  /* 0x3f8060fe3500780b */ /* 0x000fe20003f26200 */
[----:B------:R-:W-:Y:S02]  /*8b60*/  FFMA R46, R45, R54, R46 ;  /* 0x000000362d2e7223 */ /* 0x000fe4000000002e */
[----:B------:R-:W2:Y:S01]  /*8b70*/  @P0 MUFU.EX2 R54, R40 ;  /* 0x0000002800360308 */ /* 0x000ea20000000800 */
[----:B------:R-:W-:Y:S01]  /*8b80*/  FSEL R55, |R53|, R55, P1 ;  /* 0x0000003735377208 */ /* 0x000fe20000800200 */
[----:B------:R-:W-:Y:S01]  /*8b90*/  FFMA R44, R46, R44, R44 ;  /* 0x0000002c2e2c7223 */ /* 0x000fe2000000002c */
[----:B------:R-:W-:Y:S02]  /*8ba0*/  FSEL R47, R90, 8.4834944573231041431e-05, P1 ;  /* 0x38b1e96a5a2f7808 */ /* 0x000fe40000800000 */
[----:B------:R-:W-:Y:S02]  /*8bb0*/  FSEL R45, -R80, -0.00082130916416645050049, P1 ;  /* 0xba574d20502d7808 */ /* 0x000fe40000800100 */
[----:B------:R-:W-:Y:S03]  /*8bc0*/  FSEL R46, R75, 0.0052134888246655464172, P1 ;  /* 0x3baad5ea4b2e7808 */ /* 0x000fe60000800000 */
[-C--:B------:R-:W-:Y:S01]  /*8bd0*/  FFMA R45, R47, R55.reuse, R45 ;  /* 0x000000372f2d7223 */ /* 0x080fe2000000002d */
[----:B------:R-:W-:Y:S03]  /*8be0*/  FSEL R47, -R79, -0.026868773624300956726, P1 ;  /* 0xbcdc1be74f2f7808 */ /* 0x000fe60000800100 */
[-C--:B------:R-:W-:Y:S01]  /*8bf0*/  FFMA R46, R45, R55.reuse, R46 ;  /* 0x000000372d2e7223 */ /* 0x080fe2000000002e */
[----:B------:R-:W-:Y:S01]  /*8c00*/  FSEL R45, R78, 0.11284004896879196167, P1 ;  /* 0x3de718af4e2d7808 */ /* 0x000fe20000800000 */
[----:B--2---:R-:W-:Y:S02]  /*8c10*/  @P0 FADD R56, -R54, 1 ;  /* 0x3f80000036380421 */ /* 0x004fe40000000100 */
        /* <DEDUP_REMOVED lines=8> */
[----:B------:R-:W-:Y:S01]  /*8ca0*/  FFMA R46, R45, R55, R46 ;  /* 0x000000372d2e7223 */ /* 0x000fe2000000002e */
[----:B------:R-:W-:Y:S01]  /*8cb0*/  FSEL R45, -R55, R53, P1 ;  /* 0x00000035372d7208 */ /* 0x000fe20000800100 */
[----:B------:R-:W-:Y:S01]  /*8cc0*/  FADD R40, R40, 1 ;  /* 0x3f80000028287421 */ /* 0x000fe20000000000 */
[----:B------:R-:W-:Y:S01]  /*8cd0*/  FSEL R56, |R54|, R56, P0 ;  /* 0x0000003836387208 */ /* 0x000fe20000000200 */
[----:B------:R-:W-:Y:S01]  /*8ce0*/  FFMA R47, R46, R55, R47 ;  /* 0x000000372e2f7223 */ /* 0x000fe2000000002f */
[----:B------:R-:W-:Y:S01]  /*8cf0*/  FSEL R48, R90, 8.4834944573231041431e-05, P0 ;  /* 0x38b1e96a5a307808 */ /* 0x000fe20000000000 */
[----:B------:R-:W2:Y:S01]  /*8d00*/  @P5 MUFU.EX2 R55, R41 ;  /* 0x0000002900375308 */ /* 0x000ea20000000800 */
        /* <DEDUP_REMOVED lines=18> */
[----:B------:R-:W-:Y:S01]  /*8e30*/  FFMA R48, R47, R56, R48 ;  /* 0x000000382f307223 */ /* 0x000fe20000000030 */
[----:B------:R-:W-:Y:S01]  /*8e40*/  FADD R41, R41, 1 ;  /* 0x3f80000029297421 */ /* 0x000fe20000000000 */
        /* <DEDUP_REMOVED lines=25> */
[----:B------:R-:W-:Y:S01]  /*8fe0*/  FMUL R38, R42, R38 ;  /* 0x000000262a267220 */ /* 0x000fe20000400000 */
[----:B------:R-:W-:Y:S01]  /*8ff0*/  FSEL R48, -R80, -0.00082130916416645050049, P4 ;  /* 0xba574d2050307808 */ /* 0x000fe20002000100 */
[----:B------:R-:W2:Y:S01]  /*9000*/  @P3 MUFU.EX2 R57, R43 ;  /* 0x0000002b00393308 */ /* 0x000ea20000000800 */
[----:B------:R-:W-:Y:S01]  /*9010*/  FFMA R47, R49, R47, R47 ;  /* 0x0000002f312f7223 */ /* 0x000fe2000000002f */
[----:B------:R-:W-:Y:S02]  /*9020*/  FSEL R49, R75, 0.0052134888246655464172, P4 ;  /* 0x3baad5ea4b317808 */ /* 0x000fe40002000000 */
        /* <DEDUP_REMOVED lines=11> */
[----:B------:R-:W-:Y:S01]  /*90e0*/  FSEL R48, -R58, R56, P4 ;  /* 0x000000383a307208 */ /* 0x000fe20002000100 */
[----:B------:R-:W-:Y:S01]  /*90f0*/  FMUL R20, R20, 0.5 ;  /* 0x3f00000014147820 */ /* 0x000fe20000400000 */
[----:B------:R-:W-:Y:S01]  /*9100*/  @P3 LOP3.LUT R43, R59, 0x80000000, R51, 0xb8, !PT ;  /* 0x800000003b2b3812 */ /* 0x000fe200078eb833 */
[C---:B------:R-:W-:Y:S01]  /*9110*/  FMUL R59, R57.reuse, R57 ;  /* 0x00000039393b7220 */ /* 0x040fe20000400000 */
[----:B------:R-:W-:Y:S01]  /*9120*/  FSETP.GE.AND P3, PT, |R57|, 1.0029599666595458984, PT ;  /* 0x3f8060fe3900780b */ /* 0x000fe20003f66200 */
[----:B------:R-:W-:Y:S02]  /*9130*/  FFMA R50, R49, R58, R50 ;  /* 0x0000003a31327223 */ /* 0x000fe40000000032 */
[----:B------:R-:W2:Y:S01]  /*9140*/  @P2 MUFU.EX2 R58, R44 ;  /* 0x0000002c003a2308 */ /* 0x000ea20000000800 */
[----:B------:R-:W-:Y:S01]  /*9150*/  FSEL R59, |R57|, R59, P3 ;  /* 0x0000003b393b7208 */ /* 0x000fe20001800200 */
[----:B------:R-:W-:Y:S01]  /*9160*/  FADD R43, R43, 1 ;  /* 0x3f8000002b2b7421 */ /* 0x000fe20000000000 */
[----:B------:R-:W-:Y:S01]  /*9170*/  FSEL R51, R90, 8.4834944573231041431e-05, P3 ;  /* 0x38b1e96a5a337808 */ /* 0x000fe20001800000 */
[----:B------:R-:W-:Y:S01]  /*9180*/  FFMA R48, R50, R48, R48 ;  /* 0x0000003032307223 */ /* 0x000fe20000000030 */
        /* <DEDUP_REMOVED lines=34> */
[C---:B------:R-:W-:Y:S01]  /*93b0*/  FMUL R59, R22.reuse, 0.70710676908493041992 ;  /* 0x3f3504f3163b7820 */ /* 0x040fe20000400000 */
[----:B------:R-:W-:Y:S01]  /*93c0*/  FMUL R22, R22, 0.5 ;  /* 0x3f00000016167820 */ /* 0x000fe20000400000 */
        /* <DEDUP_REMOVED lines=10> */
[----:B------:R-:W-:Y:S01]  /*9470*/  FSEL R53, R90, 8.4834944573231041431e-05, P1 ;  /* 0x38b1e96a5a357808 */ /* 0x000fe20000800000 */
[----:B------:R-:W-:Y:S01]  /*9480*/  FMUL R13, R45, R13 ;  /* 0x0000000d2d0d7220 */ /* 0x000fe20000400000 */
        /* <DEDUP_REMOVED lines=9> */
[C---:B------:R-:W-:Y:S01]  /*9520*/  FMUL R60, R23.reuse, 0.70710676908493041992 ;  /* 0x3f3504f3173c7820 */ /* 0x040fe20000400000 */
[----:B------:R-:W-:Y:S01]  /*9530*/  FMUL R23, R23, 0.5 ;  /* 0x3f00000017177820 */ /* 0x000fe20000400000 */
        /* <DEDUP_REMOVED lines=55> */
[----:B------:R-:W2:Y:S01]  /*98b0*/  @P3 MUFU.EX2 R82, R49 ;  /* 0x0000003100523308 */ /* 0x000ea20000000800 */
[----:B------:R-:W-:Y:S01]  /*98c0*/  FADD R48, R48, 1 ;  /* 0x3f80000030307421 */ /* 0x000fe20000000000 */
[----:B------:R-:W-:Y:S01]  /*98d0*/  FFMA R55, R54, R81, R55 ;  /* 0x0000005136377223 */ /* 0x000fe20000000037 */
[----:B------:R-:W-:Y:S02]  /*98e0*/  FSEL R81, |R62|, R56, P4 ;  /* 0x000000383e517208 */ /* 0x000fe40002000200 */
        /* <DEDUP_REMOVED lines=10> */
[----:B------:R-:W-:Y:S02]  /*9990*/  FSEL R55, R77, -0.37612664699554443359, P4 ;  /* 0xbec093ac4d377808 */ /* 0x000fe40002000000 */
[----:B------:R-:W-:Y:S01]  /*99a0*/  @P3 LOP3.LUT R49, R82, 0x80000000, R57, 0xb8, !PT ;  /* 0x8000000052313812 */ /* 0x000fe200078eb839 */
[----:B------:R-:W-:Y:S01]  /*99b0*/  FFMA R54, R56, R81, R54 ;  /* 0x0000005138367223 */ /* 0x000fe20000000036 */
[----:B------:R-:W-:Y:S01]  /*99c0*/  FSEL R56, R76, 0.12837915122509002686, P4 ;  /* 0x3e0375d34c387808 */ /* 0x000fe20002000000 */
[C---:B------:R-:W-:Y:S01]  /*99d0*/  FMUL R57, R85.reuse, R85 ;  /* 0x0000005555397220 */ /* 0x040fe20000400000 */
[----:B------:R-:W-:Y:S01]  /*99e0*/  FSETP.GE.AND P3, PT, |R85|, 1.0029599666595458984, PT ;  /* 0x3f8060fe5500780b */ /* 0x000fe20003f66200 */
[-C--:B------:R-:W-:Y:S01]  /*99f0*/  FFMA R55, R54, R81.reuse, R55 ;  /* 0x0000005136377223 */ /* 0x080fe20000000037 */
        /* <DEDUP_REMOVED lines=50> */
[----:B------:R-:W-:Y:S01]  /*9d20*/  FMUL R22, R51, R22 ;  /* 0x0000001633167220 */ /* 0x000fe20000400000 */
[----:B------:R-:W-:Y:S01]  /*9d30*/  FSEL R57, -R80, -0.00082130916416645050049, P1 ;  /* 0xba574d2050397808 */ /* 0x000fe20000800100 */
[----:B------:R-:W-:Y:S01]  /*9d40*/  FFMA R56, R58, R56, R56 ;  /* 0x000000383a387223 */ /* 0x000fe20000000038 */
[----:B------:R-:W-:Y:S03]  /*9d50*/  FSEL R58, R75, 0.0052134888246655464172, P1 ;  /* 0x3baad5ea4b3a7808 */ /* 0x000fe60000800000 */
[-C--:B------:R-:W-:Y:S01]  /*9d60*/  FFMA R57, R59, R81.reuse, R57 ;  /* 0x000000513b397223 */ /* 0x080fe20000000039 */
[----:B------:R-:W-:Y:S03]  /*9d70*/  FSEL R59, -R79, -0.026868773624300956726, P1 ;  /* 0xbcdc1be74f3b7808 */ /* 0x000fe60000800100 */
[-C--:B------:R-:W-:Y:S01]  /*9d80*/  FFMA R58, R57, R81.reuse, R58 ;  /* 0x00000051393a7223 */ /* 0x080fe2000000003a */
[----:B------:R-:W-:Y:S01]  /*9d90*/  FSEL R57, R78, 0.11284004896879196167, P1 ;  /* 0x3de718af4e397808 */ /* 0x000fe20000800000 */
[----:B--2---:R-:W-:Y:S01]  /*9da0*/  @P0 FADD R86, -R82, 1 ;  /* 0x3f80000052560421 */ /* 0x004fe20000000100 */
[----:B------:R-:W-:Y:S01]  /*9db0*/  FMUL R82, R29, 0.70710676908493041992 ;  /* 0x3f3504f31d527820 */ /* 0x000fe20000400000 */
[-C--:B------:R-:W-:Y:S01]  /*9dc0*/  FFMA R59, R58, R81.reuse, R59 ;  /* 0x000000513a3b7223 */ /* 0x080fe2000000003b */
[----:B------:R-:W-:Y:S01]  /*9dd0*/  FSEL R58, R77, -0.37612664699554443359, P1 ;  /* 0xbec093ac4d3a7808 */ /* 0x000fe20000800000 */
[----:B------:R-:W-:Y:S01]  /*9de0*/  FMUL R29, R29, 0.5 ;  /* 0x3f0000001d1d7820 */ /* 0x000fe20000400000 */
[----:B------:R-:W-:Y:S01]  /*9df0*/  @P0 LOP3.LUT R52, R86, 0x80000000, R60, 0xb8, !PT ;  /* 0x8000000056340812 */ /* 0x000fe200078eb83c */
[-C--:B------:R-:W-:Y:S01]  /*9e00*/  FFMA R57, R59, R81.reuse, R57 ;  /* 0x000000513b397223 */ /* 0x080fe20000000039 */
[----:B------:R-:W-:Y:S01]  /*9e10*/  FSEL R59, R76, 0.12837915122509002686, P1 ;  /* 0x3e0375d34c3b7808 */ /* 0x000fe20000800000 */
[C---:B------:R-:W-:Y:S01]  /*9e20*/  FMUL R86, R82.reuse, R82 ;  /* 0x0000005252567220 */ /* 0x040fe20000400000 */
[----:B------:R-:W-:Y:S01]  /*9e30*/  FSETP.GE.AND P0, PT, |R82|, 1.0029599666595458984, PT ;  /* 0x3f8060fe5200780b */ /* 0x000fe20003f06200 */
[-C--:B------:R-:W-:Y:S01]  /*9e40*/  FFMA R58, R57, R81.reuse, R58 ;  /* 0x00000051393a7223 */ /* 0x080fe2000000003a */
        /* <DEDUP_REMOVED lines=8> */
[----:B------:R-:W-:Y:S01]  /*9ed0*/  FSEL R59, R75, 0.0052134888246655464172, P0 ;  /* 0x3baad5ea4b3b7808 */ /* 0x000fe20000000000 */
[----:B------:R-:W-:Y:S02]  /*9ee0*/  FMUL R23, R52, R23 ;  /* 0x0000001734177220 */ /* 0x000fe40000400000 */
[----:B------:R-:W-:Y:S01]  /*9ef0*/  FFMA R58, R60, R86, R58 ;  /* 0x000000563c3a7223 */ /* 0x000fe2000000003a */
[----:B------:R-:W-:Y:S02]  /*9f00*/  FSEL R60, -R79, -0.026868773624300956726, P0 ;  /* 0xbcdc1be74f3c7808 */ /* 0x000fe40000000100 */
[----:B------:R-:W-:Y:S01]  /*9f10*/  F2FP.SATFINITE.E4M3.F32.PACK_AB_MERGE_C R22, R23, R22, RZ ;  /* 0x000000161716723e */ /* 0x000fe200048070ff */
        /* <DEDUP_REMOVED lines=47> */
[----:B------:R-:W3:Y:S01]  /*a210*/  @P5 MUFU.EX2 R16, R59 ;  /* 0x0000003b00105308 */ /* 0x000ee20000000800 */
        /* <DEDUP_REMOVED lines=20> */
[----:B------:R-:W-:Y:S01]  /*a360*/  FADD R3, R36, 1 ;  /* 0x3f80000024037421 */ /* 0x000fe20000000000 */
[----:B------:R-:W-:Y:S01]  /*a370*/  FSEL R61, -R80, -0.00082130916416645050049, P3 ;  /* 0xba574d20503d7808 */ /* 0x000fe20001800100 */
[----:B------:R-:W-:Y:S01]  /*a380*/  FFMA R60, R62, R60, R60 ;  /* 0x0000003c3e3c7223 */ /* 0x000fe2000000003c */
[----:B------:R-:W-:Y:S01]  /*a390*/  FADD R55, R55, 1 ;  /* 0x3f80000037377421 */ /* 0x000fe20000000000 */
[----:B------:R-:W2:Y:S01]  /*a3a0*/  @P2 MUFU.EX2 R62, R56 ;  /* 0x00000038003e2308 */ /* 0x000ea20000000800 */
[----:B------:R-:W-:Y:S01]  /*a3b0*/  FMUL R7, R3, R7 ;  /* 0x0000000703077220 */ /* 0x000fe20000400000 */
[----:B------:R-:W-:Y:S01]  /*a3c0*/  FSEL R3, -R79, -0.026868773624300956726, P3 ;  /* 0xbcdc1be74f037808 */ /* 0x000fe20001800100 */
[-C--:B------:R-:W-:Y:S01]  /*a3d0*/  FFMA R61, R88, R85.reuse, R61 ;  /* 0x00000055583d7223 */ /* 0x080fe2000000003d */
[----:B------:R-:W-:Y:S01]  /*a3e0*/  FMUL R88, R6, 0.5 ;  /* 0x3f00000006587820 */ /* 0x000fe20000400000 */
[----:B------:R-:W-:Y:S01]  /*a3f0*/  FSEL R6, R75, 0.0052134888246655464172, P3 ;  /* 0x3baad5ea4b067808 */ /* 0x000fe20001800000 */
[----:B------:R-:W-:Y:S01]  /*a400*/  FMUL R26, R55, R26 ;  /* 0x0000001a371a7220 */ /* 0x000fe20000400000 */
[----:B---3--:R-:W-:Y:S01]  /*a410*/  @P5 FADD R16, -R16, 1 ;  /* 0x3f80000010105421 */ /* 0x008fe20000000100 */
[----:B------:R-:W-:Y:S02]  /*a420*/  FMUL R36, R121, R88 ;  /* 0x0000005879247220 */ /* 0x000fe40000400000 */
[-C--:B------:R-:W-:Y:S01]  /*a430*/  FFMA R6, R61, R85.reuse, R6 ;  /* 0x000000553d067223 */ /* 0x080fe20000000006 */
[----:B------:R-:W-:Y:S01]  /*a440*/  FMUL R61, R4, 0.5 ;  /* 0x3f000000043d7820 */ /* 0x000fe20000400000 */
[----:B------:R-:W-:Y:S01]  /*a450*/  @P5 LOP3.LUT R59, R16, 0x80000000, R81, 0xb8, !PT ;  /* 0x80000000103b5812 */ /* 0x000fe200078eb851 */
[----:B------:R-:W-:Y:S01]  /*a460*/  FMUL R4, R5, 0.5 ;  /* 0x3f00000005047820 */ /* 0x000fe20000400000 */
[----:B------:R-:W-:Y:S01]  /*a470*/  F2FP.SATFINITE.E4M3.F32.PACK_AB_MERGE_C R36, R7, R36, RZ ;  /* 0x000000240724723e */ /* 0x000fe200048070ff */
[----:B------:R-:W-:Y:S01]  /*a480*/  FADD R5, R0, 1 ;  /* 0x3f80000000057421 */ /* 0x000fe20000000000 */
[----:B------:R-:W-:Y:S01]  /*a490*/  FSEL R0, R78, 0.11284004896879196167, P3 ;  /* 0x3de718af4e007808 */ /* 0x000fe20001800000 */
[-C--:B------:R-:W-:Y:S01]  /*a4a0*/  FFMA R3, R6, R85.reuse, R3 ;  /* 0x0000005506037223 */ /* 0x080fe20000000003 */
[----:B------:R-:W-:Y:S01]  /*a4b0*/  FMUL R4, R2, R4 ;  /* 0x0000000402047220 */ /* 0x000fe20000400000 */
[----:B------:R-:W-:Y:S01]  /*a4c0*/  FSEL R2, R77, -0.37612664699554443359, P3 ;  /* 0xbec093ac4d027808 */ /* 0x000fe20001800000 */
[----:B--2---:R-:W-:Y:S01]  /*a4d0*/  @P2 FADD R62, -R62, 1 ;  /* 0x3f8000003e3e2421 */ /* 0x004fe20000000100 */
[----:B------:R-:W-:Y:S01]  /*a4e0*/  FFMA R0, R3, R85, R0 ;  /* 0x0000005503007223 */ /* 0x000fe20000000000 */
[----:B------:R-:W-:Y:S01]  /*a4f0*/  FSEL R3, R76, 0.12837915122509002686, P3 ;  /* 0x3e0375d34c037808 */ /* 0x000fe20001800000 */
[----:B------:R-:W-:Y:S01]  /*a500*/  FMUL R7, R33, 0.70710676908493041992 ;  /* 0x3f3504f321077820 */ /* 0x000fe20000400000 */
[----:B------:R-:W-:Y:S01]  /*a510*/  FMUL R5, R5, R61 ;  /* 0x0000003d05057220 */ /* 0x000fe20000400000 */
[----:B------:R-:W-:Y:S01]  /*a520*/  @P2 LOP3.LUT R56, R62, 0x80000000, R83, 0xb8, !PT ;  /* 0x800000003e382812 */ /* 0x000fe200078eb853 */
[----:B------:R-:W-:Y:S01]  /*a530*/  FFMA R2, R0, R85, R2 ;  /* 0x0000005500027223 */ /* 0x000fe20000000002 */
[----:B------:R-:W-:Y:S01]  /*a540*/  FSEL R0, -R85, R87, P3 ;  /* 0x0000005755007208 */ /* 0x000fe20001800100 */
[----:B------:R-:W-:Y:S01]  /*a550*/  FMUL R33, R33, 0.5 ;  /* 0x3f00000021217820 */ /* 0x000fe20000400000 */
[C---:B------:R-:W-:Y:S01]  /*a560*/  FSETP.GE.AND P2, PT, |R7|.reuse, 1.0029599666595458984, PT ;  /* 0x3f8060fe0700780b */ /* 0x040fe20003f46200 */
[----:B------:R-:W-:Y:S01]  /*a570*/  FFMA R3, R2, R85, R3 ;  /* 0x0000005502037223 */ /* 0x000fe20000000003 */
[----:B------:R-:W-:Y:S01]  /*a580*/  F2FP.SATFINITE.E4M3.F32.PACK_AB_MERGE_C R36, R4, R5, R36 ;  /* 0x000000050424723e */ /* 0x000fe20004807024 */
[----:B------:R-:W-:Y:S01]  /*a590*/  FMUL R2, R7, R7 ;  /* 0x0000000707027220 */ /* 0x000fe20000400000 */
[----:B------:R-:W-:Y:S01]  /*a5a0*/  FSEL R4, R90, 8.4834944573231041431e-05, P2 ;  /* 0x38b1e96a5a047808 */ /* 0x000fe20001000000 */
[----:B------:R-:W-:Y:S01]  /*a5b0*/  FMUL R6, R10, 0.5 ;  /* 0x3f0000000a067820 */ /* 0x000fe20000400000 */
[----:B------:R-:W-:Y:S01]  /*a5c0*/  FMUL R10, R11, 0.5 ;  /* 0x3f0000000b0a7820 */ /* 0x000fe20000400000 */
[----:B------:R-:W-:Y:S01]  /*a5d0*/  FADD R11, R39, 1 ;  /* 0x3f800000270b7421 */ /* 0x000fe20000000000 */
[----:B------:R-:W-:Y:S01]  /*a5e0*/  FSEL R5, |R7|, R2, P2 ;  /* 0x0000000207057208 */ /* 0x000fe20001000200 */
[----:B------:R-:W-:Y:S01]  /*a5f0*/  FMUL R39, R17, 0.5 ;  /* 0x3f00000011277820 */ /* 0x000fe20000400000 */
[----:B------:R-:W-:Y:S01]  /*a600*/  FSEL R2, -R80, -0.00082130916416645050049, P2 ;  /* 0xba574d2050027808 */ /* 0x000fe20001000100 */
[----:B------:R-:W-:Y:S01]  /*a610*/  FFMA R0, R3, R0, R0 ;  /* 0x0000000003007223 */ /* 0x000fe20000000000 */
[----:B------:R-:W-:Y:S01]  /*a620*/  FSEL R3, R75, 0.0052134888246655464172, P2 ;  /* 0x3baad5ea4b037808 */ /* 0x000fe20001000000 */
[----:B------:R-:W-:Y:S01]  /*a630*/  FMUL R11, R11, R6 ;  /* 0x000000060b0b7220 */ /* 0x000fe20000400000 */
[----:B------:R-:W-:Y:S01]  /*a640*/  FMUL R10, R40, R10 ;  /* 0x0000000a280a7220 */ /* 0x000fe20000400000 */
[----:B------:R-:W-:Y:S01]  /*a650*/  FFMA R2, R4, R5, R2 ;  /* 0x0000000504027223 */ /* 0x000fe20000000002 */
[----:B------:R-:W-:Y:S01]  /*a660*/  FSEL R4, -R79, -0.026868773624300956726, P2 ;  /* 0xbcdc1be74f047808 */ /* 0x000fe20001000100 */
[----:B------:R-:W2:Y:S01]  /*a670*/  @P1 MUFU.EX2 R6, R57 ;  /* 0x0000003900061308 */ /* 0x000ea20000000800 */
[----:B------:R-:W-:Y:S01]  /*a680*/  FMUL R39, R46, R39 ;  /* 0x000000272e277220 */ /* 0x000fe20000400000 */
[----:B------:R-:W-:Y:S01]  /*a690*/  F2FP.SATFINITE.E4M3.F32.PACK_AB_MERGE_C R10, R10, R11, RZ ;  /* 0x0000000b0a0a723e */ /* 0x000fe200048070ff */
[-C--:B------:R-:W-:Y:S01]  /*a6a0*/  FFMA R3, R2, R5.reuse, R3 ;  /* 0x0000000502037223 */ /* 0x080fe20000000003 */
[----:B------:R-:W-:Y:S01]  /*a6b0*/  FSEL R2, R78, 0.11284004896879196167, P2 ;  /* 0x3de718af4e027808 */ /* 0x000fe20001000000 */
[----:B------:R-:W-:Y:S01]  /*a6c0*/  FMUL R11, R12, 0.5 ;  /* 0x3f0000000c0b7820 */ /* 0x000fe20000400000 */
[----:B------:R-:W-:Y:S01]  /*a6d0*/  F2FP.SATFINITE.E4M3.F32.PACK_AB_MERGE_C R37, R9, R8, R10 ;  /* 0x000000080925723e */ /* 0x000fe2000480700a */
[-C--:B------:R-:W-:Y:S01]  /*a6e0*/  FFMA R4, R3, R5.reuse, R4 ;  /* 0x0000000503047223 */ /* 0x080fe20000000004 */
[----:B------:R-:W-:Y:S01]  /*a6f0*/  FSEL R3, R77, -0.37612664699554443359, P2 ;  /* 0xbec093ac4d037808 */ /* 0x000fe20001000000 */
[----:B------:R-:W-:Y:S01]  /*a700*/  FMUL R8, R34, 0.70710676908493041992 ;  /* 0x3f3504f322087820 */ /* 0x000fe20000400000 */
[----:B------:R-:W-:Y:S01]  /*a710*/  FMUL R10, R15, 0.5 ;  /* 0x3f0000000f0a7820 */ /* 0x000fe20000400000 */
[----:B------:R-:W-:Y:S01]  /*a720*/  FFMA R2, R4, R5, R2 ;  /* 0x0000000504027223 */ /* 0x000fe20000000002 */
[----:B------:R-:W-:Y:S01]  /*a730*/  FSEL R4, -R5, R7, P2 ;  /* 0x0000000705047208 */ /* 0x000fe20001000100 */
[----:B------:R-:W-:Y:S01]  /*a740*/  FMUL R9, R43, R14 ;  /* 0x0000000e2b097220 */ /* 0x000fe20000400000 */
[----:B------:R-:W-:Y:S01]  /*a750*/  FMUL R10, R44, R10 ;  /* 0x0000000a2c0a7220 */ /* 0x000fe20000400000 */
[----:B------:R-:W-:Y:S01]  /*a760*/  FFMA R3, R2, R5, R3 ;  /* 0x0000000502037223 */ /* 0x000fe20000000003 */
[----:B------:R-:W-:Y:S01]  /*a770*/  FSEL R2, R76, 0.12837915122509002686, P2 ;  /* 0x3e0375d34c027808 */ /* 0x000fe20001000000 */
[----:B--2---:R-:W-:Y:S01]  /*a780*/  @P1 FADD R6, -R6, 1 ;  /* 0x3f80000006061421 */ /* 0x004fe20000000100 */
[----:B------:R-:W-:Y:S01]  /*a790*/  FMUL R11, R41, R11 ;  /* 0x0000000b290b7220 */ /* 0x000fe20000400000 */
[----:B------:R-:W-:Y:S01]  /*a7a0*/  F2FP.SATFINITE.E4M3.F32.PACK_AB_MERGE_C R12, R10, R9, RZ ;  /* 0x000000090a0c723e */ /* 0x000fe200048070ff */
[----:B------:R-:W-:Y:S01]  /*a7b0*/  FMUL R14, R18, 0.5 ;  /* 0x3f000000120e7820 */ /* 0x000fe20000400000 */
[----:B------:R-:W-:Y:S01]  /*a7c0*/  FFMA R2, R3, R5, R2 ;  /* 0x0000000503027223 */ /* 0x000fe20000000002 */
[----:B------:R-:W-:Y:S01]  /*a7d0*/  @P1 LOP3.LUT R57, R6, 0x80000000, R84, 0xb8, !PT ;  /* 0x8000000006391812 */ /* 0x000fe200078eb854 */
[C---:B------:R-:W-:Y:S01]  /*a7e0*/  FMUL R3, R8.reuse, R8 ;  /* 0x0000000808037220 */ /* 0x040fe20000400000 */
[----:B------:R-:W-:Y:S01]  /*a7f0*/  FSETP.GE.AND P1, PT, |R8|, 1.0029599666595458984, PT ;  /* 0x3f8060fe0800780b */ /* 0x000fe20003f26200 */
[----:B------:R-:W-:Y:S01]  /*a800*/  FFMA R4, R2, R4, R4 ;  /* 0x0000000402047223 */ /* 0x000fe20000000004 */
[----:B------:R-:W-:Y:S01]  /*a810*/  F2FP.SATFINITE.E4M3.F32.PACK_AB_MERGE_C R38, R38, R11, R12 ;  /* 0x0000000b2626723e */ /* 0x000fe2000480700c */
[----:B------:R-:W-:Y:S01]  /*a820*/  FMUL R14, R47, R14 ;  /* 0x0000000e2f0e7220 */ /* 0x000fe20000400000 */
[----:B------:R-:W-:Y:S01]  /*a830*/  FSEL R6, |R8|, R3, P1 ;  /* 0x0000000308067208 */ /* 0x000fe20000800200 */
[----:B------:R-:W-:Y:S01]  /*a840*/  FMUL R18, R21, 0.5 ;  /* 0x3f00000015127820 */ /* 0x000fe20000400000 */
[----:B------:R-:W-:Y:S01]  /*a850*/  FSEL R5, R90, 8.4834944573231041431e-05, P1 ;  /* 0x38b1e96a5a057808 */ /* 0x000fe20000800000 */
[----:B------:R-:W-:Y:S01]  /*a860*/  FADD R57, R57, 1 ;  /* 0x3f80000039397421 */ /* 0x000fe20000000000 */
[----:B------:R-:W-:Y:S01]  /*a870*/  FSEL R2, -R80, -0.00082130916416645050049, P1 ;  /* 0xba574d2050027808 */ /* 0x000fe20000800100 */
[----:B------:R-:W-:Y:S01]  /*a880*/  FMUL R18, R50, R18 ;  /* 0x0000001232127220 */ /* 0x000fe20000400000 */
[----:B------:R-:W-:Y:S01]  /*a890*/  FSEL R3, R75, 0.0052134888246655464172, P1 ;  /* 0x3baad5ea4b037808 */ /* 0x000fe20000800000 */
[----:B------:R-:W2:Y:S01]  /*a8a0*/  @P0 MUFU.EX2 R9, R58 ;  /* 0x0000003a00090308 */ /* 0x000ea20000000800 */
[----:B------:R-:W-:Y:S01]  /*a8b0*/  FMUL R15, R19, 0.5 ;  /* 0x3f000000130f7820 */ /* 0x000fe20000400000 */
[-C--:B------:R-:W-:Y:S01]  /*a8c0*/  FFMA R2, R5, R6.reuse, R2 ;  /* 0x0000000605027223 */ /* 0x080fe20000000002 */
[----:B------:R-:W-:Y:S01]  /*a8d0*/  FSEL R5, R78, 0.11284004896879196167, P1 ;  /* 0x3de718af4e057808 */ /* 0x000fe20000800000 */
[----:B------:R-:W-:Y:S01]  /*a8e0*/  FADD R56, R56, 1 ;  /* 0x3f80000038387421 */ /* 0x000fe20000000000 */
[----:B------:R-:W-:Y:S01]  /*a8f0*/  FMUL R15, R48, R15 ;  /* 0x0000000f300f7220 */ /* 0x000fe20000400000 */
[----:B------:R-:W-:Y:S01]  /*a900*/  FFMA R3, R2, R6, R3 ;  /* 0x0000000602037223 */ /* 0x000fe20000000003 */
[----:B------:R-:W-:Y:S03]  /*a910*/  FSEL R2, -R79, -0.026868773624300956726, P1 ;  /* 0xbcdc1be74f027808 */ /* 0x000fe60000800100 */
[----:B------:R-:W3:Y:S01]  /*a920*/  @P4 MUFU.EX2 R17, R60 ;  /* 0x0000003c00114308 */ /* 0x000ee20000000800 */
[----:B------:R-:W-:Y:S01]  /*a930*/  FADD R59, R59, 1 ;  /* 0x3f8000003b3b7421 */ /* 0x000fe20000000000 */
[----:B------:R-:W-:Y:S01]  /*a940*/  F2FP.SATFINITE.E4M3.F32.PACK_AB_MERGE_C R15, R15, R14, RZ ;  /* 0x0000000e0f0f723e */ /* 0x000fe200048070ff */
[----:B------:R-:W-:Y:S01]  /*a950*/  FMUL R34, R34, 0.5 ;  /* 0x3f00000022227820 */ /* 0x000fe20000400000 */
[----:B------:R-:W-:Y:S01]  /*a960*/  FFMA R2, R3, R6, R2 ;  /* 0x0000000603027223 */ /* 0x000fe20000000002 */
[----:B------:R-:W-:Y:S01]  /*a970*/  FSEL R3, R76, 0.12837915122509002686, P1 ;  /* 0x3e0375d34c037808 */ /* 0x000fe20000800000 */
[----:B------:R-:W-:Y:S01]  /*a980*/  FMUL R14, R49, R20 ;  /* 0x00000014310e7220 */ /* 0x000fe20000400000 */
[----:B------:R-:W-:Y:S01]  /*a990*/  F2FP.SATFINITE.E4M3.F32.PACK_AB_MERGE_C R39, R39, R13, R15 ;  /* 0x0000000d2727723e */ /* 0x000fe2000480700f */
[----:B------:R-:W-:Y:S01]  /*a9a0*/  FFMA R5, R2, R6, R5 ;  /* 0x0000000602057223 */ /* 0x000fe20000000005 */
[----:B------:R-:W-:Y:S01]  /*a9b0*/  FSEL R2, R77, -0.37612664699554443359, P1 ;  /* 0xbec093ac4d027808 */ /* 0x000fe20000800000 */
[----:B--2---:R-:W-:Y:S01]  /*a9c0*/  @P0 FADD R10, -R9, 1 ;  /* 0x3f800000090a0421 */ /* 0x004fe20000000100 */
[----:B------:R-:W-:Y:S01]  /*a9d0*/  F2FP.SATFINITE.E4M3.F32.PACK_AB_MERGE_C R12, R18, R14, R22 ;  /* 0x0000000e120c723e */ /* 0x000fe20004807016 */
[----:B------:R-:W-:Y:S01]  /*a9e0*/  FMUL R9, R35, 0.70710676908493041992 ;  /* 0x3f3504f323097820 */ /* 0x000fe20000400000 */
[----:B------:R1:W-:Y:S01]  /*a9f0*/  STS.128 [R111+UR43+0x1400], R36 ;  /* 0x001400246f007988 */ /* 0x0003e20008000c2b */
[-C--:B------:R-:W-:Y:S01]  /*aa00*/  FFMA R2, R5, R6.reuse, R2 ;  /* 0x0000000605027223 */ /* 0x080fe20000000002 */
[----:B------:R-:W-:Y:S01]  /*aa10*/  @P0 LOP3.LUT R58, R10, 0x80000000, R82, 0xb8, !PT ;  /* 0x800000000a3a0812 */ /* 0x000fe200078eb852 */
[C---:B------:R-:W-:Y:S01]  /*aa20*/  FMUL R10, R9.reuse, R9 ;  /* 0x00000009090a7220 */ /* 0x040fe20000400000 */
[----:B------:R-:W-:Y:S01]  /*aa30*/  FSETP.GE.AND P0, PT, |R9|, 1.0029599666595458984, PT ;  /* 0x3f8060fe0900780b */ /* 0x000fe20003f06200 */
[----:B------:R-:W-:Y:S01]  /*aa40*/  FFMA R3, R2, R6, R3 ;  /* 0x0000000602037223 */ /* 0x000fe20000000003 */
[----:B------:R-:W-:Y:S01]  /*aa50*/  FSEL R2, -R6, R8, P1 ;  /* 0x0000000806027208 */ /* 0x000fe20000800100 */
[----:B------:R-:W-:Y:S01]  /*aa60*/  FMUL R13, R53, R24 ;  /* 0x00000018350d7220 */ /* 0x000fe20000400000 */
[----:B------:R-:W-:Y:S01]  /*aa70*/  FSEL R6, R90, 8.4834944573231041431e-05, P0 ;  /* 0x38b1e96a5a067808 */ /* 0x000fe20000000000 */
[----:B------:R-:W-:Y:S01]  /*aa80*/  FMUL R14, R57, R28 ;  /* 0x0000001c390e7220 */ /* 0x000fe20000400000 */
[----:B------:R-:W-:Y:S01]  /*aa90*/  FSEL R5, -R80, -0.00082130916416645050049, P0 ;  /* 0xba574d2050057808 */ /* 0x000fe20000000100 */
[----:B------:R-:W-:Y:S01]  /*aaa0*/  FMUL R27, R56, R27 ;  /* 0x0000001b381b7220 */ /* 0x000fe20000400000 */
[----:B------:R-:W-:Y:S01]  /*aab0*/  FSEL R10, |R9|, R10, P0 ;  /* 0x0000000a090a7208 */ /* 0x000fe20000000200 */
[----:B------:R-:W-:Y:S01]  /*aac0*/  FFMA R2, R3, R2, R2 ;  /* 0x0000000203027223 */ /* 0x000fe20000000002 */
[----:B------:R-:W-:Y:S01]  /*aad0*/  FSEL R3, R75, 0.0052134888246655464172, P0 ;  /* 0x3baad5ea4b037808 */ /* 0x000fe20000000000 */
[----:B------:R-:W2:Y:S01]  /*aae0*/  @P3 MUFU.EX2 R11, R0 ;  /* 0x00000000000b3308 */ /* 0x000ea20000000800 */
[----:B------:R-:W-:Y:S01]  /*aaf0*/  F2FP.SATFINITE.E4M3.F32.PACK_AB_MERGE_C R26, R27, R26, RZ ;  /* 0x0000001a1b1a723e */ /* 0x000fe200048070ff */
[-C--:B------:R-:W-:Y:S01]  /*ab00*/  FFMA R5, R6, R10.reuse, R5 ;  /* 0x0000000a06057223 */ /* 0x080fe20000000005 */
[----:B------:R-:W-:Y:S01]  /*ab10*/  FSEL R6, -R79, -0.026868773624300956726, P0 ;  /* 0xbcdc1be74f067808 */ /* 0x000fe20000000100 */
[----:B---3--:R-:W-:Y:S01]  /*ab20*/  @P4 FADD R17, -R17, 1 ;  /* 0x3f80000011114421 */ /* 0x008fe20000000100 */
[----:B------:R-:W-:Y:S01]  /*ab30*/  F2FP.SATFINITE.E4M3.F32.PACK_AB_MERGE_C R13, R25, R13, R26 ;  /* 0x0000000d190d723e */ /* 0x000fe2000480701a */
[-C--:B------:R-:W-:Y:S01]  /*ab40*/  FFMA R3, R5, R10.reuse, R3 ;  /* 0x0000000a05037223 */ /* 0x080fe20000000003 */
[----:B------:R-:W-:Y:S01]  /*ab50*/  FSEL R5, R78, 0.11284004896879196167, P0 ;  /* 0x3de718af4e057808 */ /* 0x000fe20000000000 */
[----:B------:R-:W-:Y:S01]  /*ab60*/  FADD R58, R58, 1 ;  /* 0x3f8000003a3a7421 */ /* 0x000fe20000000000 */
[----:B------:R-:W-:Y:S01]  /*ab70*/  @P4 LOP3.LUT R60, R17, 0x80000000, R86, 0xb8, !PT ;  /* 0x80000000113c4812 */ /* 0x000fe200078eb856 */
[----:B------:R-:W-:Y:S01]  /*ab80*/  FFMA R6, R3, R10, R6 ;  /* 0x0000000a03067223 */ /* 0x000fe20000000006 */
[----:B------:R-:W-:Y:S01]  /*ab90*/  FSEL R3, R77, -0.37612664699554443359, P0 ;  /* 0xbec093ac4d037808 */ /* 0x000fe20000000000 */
[----:B------:R-:W-:Y:S01]  /*aba0*/  FMUL R35, R35, 0.5 ;  /* 0x3f00000023237820 */ /* 0x000fe20000400000 */
[----:B------:R-:W-:Y:S01]  /*abb0*/  FMUL R30, R59, R30 ;  /* 0x0000001e3b1e7220 */ /* 0x000fe20000400000 */
[-C--:B------:R-:W-:Y:S01]  /*abc0*/  FFMA R5, R6, R10.reuse, R5 ;  /* 0x0000000a06057223 */ /* 0x080fe20000000005 */
[----:B------:R-:W-:Y:S01]  /*abd0*/  FSEL R6, -R10, R9, P0 ;  /* 0x000000090a067208 */ /* 0x000fe20000000100 */
[----:B------:R-:W-:Y:S01]  /*abe0*/  FADD R60, R60, 1 ;  /* 0x3f8000003c3c7421 */ /* 0x000fe20000000000 */
[----:B--2---:R-:W-:Y:S01]  /*abf0*/  @P3 FADD R11, -R11, 1 ;  /* 0x3f8000000b0b3421 */ /* 0x004fe20000000100 */
[-C--:B------:R-:W-:Y:S01]  /*ac00*/  FFMA R3, R5, R10.reuse, R3 ;  /* 0x0000000a05037223 */ /* 0x080fe20000000003 */
[----:B------:R-:W-:Y:S01]  /*ac10*/  FSEL R5, R76, 0.12837915122509002686, P0 ;  /* 0x3e0375d34c057808 */ /* 0x000fe20000000000 */
[----:B------:R-:W-:Y:S01]  /*ac20*/  FMUL R31, R60, R31 ;  /* 0x0000001f3c1f7220 */ /* 0x000fe20000400000 */
[----:B------:R-:W-:Y:S01]  /*ac30*/  FMUL R29, R58, R29 ;  /* 0x0000001d3a1d7220 */ /* 0x000fe20000400000 */
[----:B------:R-:W-:Y:S02]  /*ac40*/  @P3 LOP3.LUT R0, R11, 0x80000000, R87, 0xb8, !PT ;  /* 0x800000000b003812 */ /* 0x000fe400078eb857 */
[----:B------:R-:W-:Y:S01]  /*ac50*/  FFMA R5, R3, R10, R5 ;  /* 0x0000000a03057223 */ /* 0x000fe20000000005 */
[----:B------:R-:W-:Y:S01]  /*ac60*/  F2FP.SATFINITE.E4M3.F32.PACK_AB_MERGE_C R30, R31, R30, RZ ;  /* 0x0000001e1f1e723e */ /* 0x000fe200048070ff */
[----:B------:R-:W2:Y:S01]  /*ac70*/  @P1 MUFU.EX2 R3, R2 ;  /* 0x0000000200031308 */ /* 0x000ea20000000800 */
[----:B------:R-:W-:Y:S01]  /*ac80*/  FADD R0, R0, 1 ;  /* 0x3f80000000007421 */ /* 0x000fe20000000000 */
[----:B------:R-:W-:Y:S01]  /*ac90*/  FFMA R6, R5, R6, R6 ;  /* 0x0000000605067223 */ /* 0x000fe20000000006 */
[----:B------:R-:W-:Y:S02]  /*aca0*/  F2FP.SATFINITE.E4M3.F32.PACK_AB_MERGE_C R14, R29, R14, R30 ;  /* 0x0000000e1d0e723e */ /* 0x000fe4000480701e */
[----:B------:R-:W-:Y:S05]  /*acb0*/  FMUL R0, R0, R32 ;  /* 0x0000002000007220 */ /* 0x000fea0000400000 */
[----:B------:R-:W3:Y:S10]  /*acc0*/  @P0 MUFU.EX2 R5, R6 ;  /* 0x0000000600050308 */ /* 0x000ef40000000800 */
[----:B------:R-:W4:Y:S01]  /*acd0*/  @P2 MUFU.EX2 R10, R4 ;  /* 0x00000004000a2308 */ /* 0x000f220000000800 */
[----:B--2---:R-:W-:Y:S05]  /*ace0*/  @P1 FADD R3, -R3, 1 ;  /* 0x3f80000003031421 */ /* 0x004fea0000000100 */
[----:B------:R-:W-:Y:S01]  /*acf0*/  @P1 LOP3.LUT R2, R3, 0x80000000, R8, 0xb8, !PT ;  /* 0x8000000003021812 */ /* 0x000fe200078eb808 */
[----:B---3--:R-:W-:Y:S04]  /*ad00*/  @P0 FADD R5, -R5, 1 ;  /* 0x3f80000005050421 */ /* 0x008fe80000000100 */
[----:B------:R-:W-:Y:S01]  /*ad10*/  FADD R2, R2, 1 ;  /* 0x3f80000002027421 */ /* 0x000fe20000000000 */
[----:B------:R-:W-:Y:S03]  /*ad20*/  @P0 LOP3.LUT R6, R5, 0x80000000, R9, 0xb8, !PT ;  /* 0x8000000005060812 */ /* 0x000fe600078eb809 */
[----:B------:R-:W-:Y:S01]  /*ad30*/  FMUL R2, R2, R34 ;  /* 0x0000002202027220 */ /* 0x000fe20000400000 */
[----:B------:R-:W-:Y:S01]  /*ad40*/  LOP3.LUT P0, RZ, R109, 0x60, RZ, 0xc0, !PT ;  /* 0x000000606dff7812 */ /* 0x000fe2000780c0ff */
[----:B----4-:R-:W-:Y:S01]  /*ad50*/  @P2 FADD R10, -R10, 1 ;  /* 0x3f8000000a0a2421 */ /* 0x010fe20000000100 */
[----:B------:R-:W-:Y:S04]  /*ad60*/  FADD R6, R6, 1 ;  /* 0x3f80000006067421 */ /* 0x000fe80000000000 */
[----:B------:R-:W-:Y:S01]  /*ad70*/  @P2 LOP3.LUT R4, R10, 0x80000000, R7, 0xb8, !PT ;  /* 0x800000000a042812 */ /* 0x000fe200078eb807 */
[----:B------:R-:W-:Y:S04]  /*ad80*/  FMUL R6, R6, R35 ;  /* 0x0000002306067220 */ /* 0x000fe80000400000 */
[----:B------:R-:W-:Y:S01]  /*ad90*/  FADD R4, R4, 1 ;  /* 0x3f80000004047421 */ /* 0x000fe20000000000 */
[----:B------:R-:W-:Y:S03]  /*ada0*/  F2FP.SATFINITE.E4M3.F32.PACK_AB_MERGE_C R2, R6, R2, RZ ;  /* 0x000000020602723e */ /* 0x000fe600048070ff */
[----:B------:R-:W-:Y:S05]  /*adb0*/  FMUL R4, R4, R33 ;  /* 0x0000002104047220 */ /* 0x000fea0000400000 */
[----:B------:R-:W-:Y:S05]  /*adc0*/  F2FP.SATFINITE.E4M3.F32.PACK_AB_MERGE_C R15, R4, R0, R2 ;  /* 0x00000000040f723e */ /* 0x000fea0004807002 */
[----:B------:R1:W-:Y:S01]  /*add0*/  STS.128 [R110+0x1010], R12 ;  /* 0x0010100c6e007388 */ /* 0x0003e20000000c00 */
[----:B------:R-:W-:Y:S01]  /*ade0*/  @!PT LDS RZ, [RZ] ;  /* 0x00000000fffff984 */ /* 0x000fe20000000800 */
[----:B------:R-:W-:Y:S01]  /*adf0*/  @!PT LDS RZ, [RZ] ;  /* 0x00000000fffff984 */ /* 0x000fe20000000800 */
[----:B------:R-:W-:Y:S01]  /*ae00*/  @!PT LDS RZ, [RZ] ;  /* 0x00000000fffff984 */ /* 0x000fe20000000800 */
[----:B------:R-:W-:Y:S01]  /*ae10*/  @!PT LDS RZ, [RZ] ;  /* 0x00000000fffff984 */ /* 0x000fe20000000800 */
[----:B------:R2:W-:Y:S07]  /*ae20*/  MEMBAR.ALL.CTA ;  /* 0x0000000000007992 */ /* 0x0005ee0000008000 */
[----:B--2---:R-:W2:Y:S02]  /*ae30*/  FENCE.VIEW.ASYNC.S ;  /* 0x00000000000073c6 */ /* 0x004ea40000000000 */
[----:B--2---:R-:W-:Y:S06]  /*ae40*/  BAR.SYNC.DEFER_BLOCKING 0x1, 0x80 ;  /* 0x0042000000007b1d */ /* 0x004fec0000010000 */
[----:B------:R-:W-:Y:S05]  /*ae50*/  @P0 BRA `(.L_x_145) ;  /* 0x0000000000340947 */ /* 0x000fea0003800000 */
[----:B------:R-:W-:Y:S01]  /*ae60*/  UIADD3 UR12, UPT, UPT, UR43, 0x1400, URZ ;  /* 0x000014002b0c7890 */ /* 0x000fe2000fffe0ff */
[----:B------:R-:W-:Y:S01]  /*ae70*/  R2UR UR9, R104 ;  /* 0x00000000680972ca */ /* 0x000fe200000e0000 */
[----:B------:R-:W-:Y:S01]  /*ae80*/  UIADD3 UR10, UP0, UPT, UR46, 0x680, URZ ;  /* 0x000006802e0a7890 */ /* 0x000fe2000ff1e0ff */
[----:B------:R-:W-:Y:S01]  /*ae90*/  R2UR UR8, R103 ;  /* 0x00000000670872ca */ /* 0x000fe200000e0000 */
[----:B------:R-:W-:Y:S02]  /*aea0*/  UMOV UR7, UR36 ;  /* 0x0000002400077c82 */ /* 0x000fe40008000000 */
[----:B------:R-:W-:Y:S01]  /*aeb0*/  IMAD.U32 R117, RZ, RZ, UR12 ;  /* 0x0000000cff757e24 */ /* 0x000fe2000f8e00ff */
[----:B------:R-:W-:Y:S04]  /*aec0*/  UIADD3.X UR11, UPT, UPT, URZ, UR47, URZ, UP0, !UPT ;  /* 0x0000002fff0b7290 */ /* 0x000fe800087fe4ff */
[----:B------:R-:W-:Y:S03]  /*aed0*/  R2UR UR4, R117 ;  /* 0x00000000750472ca */ /* 0x000fe600000e0000 */
[----:B------:R-:W-:Y:S02]  /*aee0*/  USHF.L.U32 UR5, UR9, 0x6, URZ ;  /* 0x0000000609057899 */ /* 0x000fe400080006ff */
[----:B------:R-:W-:Y:S09]  /*aef0*/  USHF.L.U32 UR6, UR8, 0x6, URZ ;  /* 0x0000000608067899 */ /* 0x000ff200080006ff */
[----:B------:R2:W-:Y:S01]  /*af00*/  UTMASTG.3D [UR4], [UR10] ;  /* 0x000000040a0073b5 */ /* 0x0005e20008010000 */
[----:B------:R0:W-:Y:S01]  /*af10*/  UTMACMDFLUSH ;  /* 0x00000000000079b7 */ /* 0x0001e20000000000 */
[----:B--2---:R-:W-:Y:S04]  /*af20*/  DEPBAR.LE SB0, 0x0 ;  /* 0x000080000000791a */ /* 0x004fe80000000000 */
.L_x_145:
[----:B------:R-:W-:Y:S05]  /*af30*/  BSYNC.RECONVERGENT B0 ;  /* 0x0000000000007941 */ /* 0x000fea0003800200 */
.L_x_144:
[----:B------:R-:W-:Y:S01]  /*af40*/  BAR.SYNC.DEFER_BLOCKING 0x1, 0x80 ;  /* 0x0042000000007b1d */ /* 0x000fe20000010000 */
[----:B------:R-:W-:Y:S01]  /*af50*/  ISETP.NE.AND P2, PT, R118, RZ, PT ;  /* 0x000000ff7600720c */ /* 0x000fe20003f45270 */
[----:B------:R-:W-:Y:S01]  /*af60*/  IMAD.IADD R104, R70, 0x1, R91 ;  /* 0x0000000146687824 */ /* 0x000fe200078e025b */
[----:B------:R-:W-:Y:S01]  /*af70*/  ISETP.NE.AND P0, PT, R120, 0x2, PT ;  /* 0x000000027800780c */ /* 0x000fe20003f05270 */
[----:B------:R-:W-:Y:S01]  /*af80*/  IMAD.IADD R103, R71, 0x1, R102 ;  /* 0x0000000147677824 */ /* 0x000fe200078e0266 */
[----:B------:R-:W-:Y:S02]  /*af90*/  ISETP.NE.AND P1, PT, R72, 0x4, PT ;  /* 0x000000044800780c */ /* 0x000fe40003f25270 */
[----:B------:R-:W-:Y:S02]  /*afa0*/  SEL R2, RZ, 0x1, P0 ;  /* 0x00000001ff027807 */ /* 0x000fe40000000000 */
[----:B------:R-:W-:Y:S02]  /*afb0*/  SEL R0, RZ, 0x1, P1 ;  /* 0x00000001ff007807 */ /* 0x000fe40000800000 */
[----:B------:R-:W-:Y:S02]  /*afc0*/  LOP3.LUT R115, R115, R2, RZ, 0x3c, !PT ;  /* 0x0000000273737212 */ /* 0x000fe400078e3cff */
[----:B------:R-:W-:Y:S02]  /*afd0*/  LOP3.LUT R116, R116, R0, RZ, 0x3c, !PT ;  /* 0x0000000074747212 */ /* 0x000fe400078e3cff */
[----:B------:R-:W-:Y:S02]  /*afe0*/  @P2 R2UR UR36, R113 ;  /* 0x00000000712422ca */ /* 0x000fe400000e0000 */
[----:B------:R-:W-:Y:S02]  /*aff0*/  SEL R120, R120, RZ, P0 ;  /* 0x000000ff78787207 */ /* 0x000fe40000000000 */
[----:B------:R-:W-:Y:S01]  /*b000*/  SEL R72, R72, RZ, P1 ;  /* 0x000000ff48487207 */ /* 0x000fe20000800000 */
[----:B------:R-:W-:Y:S10]  /*b010*/  @P2 BRA `(.L_x_146) ;  /* 0xffffffb000f82947 */ /* 0x000ff4000383ffff */
[----:B------:R-:W-:Y:S05]  /*b020*/  EXIT ;  /* 0x000000000000794d */ /* 0x000fea0003800000 */
.L_x_25:
[----:B--2---:R2:W4:Y:S02]  /*b030*/  SYNCS.PHASECHK.TRANS64.TRYWAIT P0, [R2+URZ+0x2d0], R3 ;  /* 0x0002d003020075a7 */ /* 0x00452400080011ff */
[----:B----4-:R-:W-:Y:S05]  /*b040*/  @!P0 NANOSLEEP.SYNCS 0x989680 ;  /* 0x009896800000895d */ /* 0x010fea0003900000 */
[----:B------:R-:W4:Y:S02]  /*b050*/  @!P0 SYNCS.PHASECHK.TRANS64 P0, [R2+URZ+0x2d0], R3 ;  /* 0x0002d003020085a7 */ /* 0x000f2400080010ff */
[----:B----4-:R-:W-:Y:S05]  /*b060*/  @!P0 BRA `(.L_x_25) ;  /* 0xfffffffc00f08947 */ /* 0x010fea000383ffff */
[----:B------:R-:W-:Y:S05]  /*b070*/  BRA `(.L_x_147) ;  /* 0xffffff6800c47947 */ /* 0x000fea000383ffff */
.L_x_28:
[----:B------:R-:W-:-:S07]  /*b080*/  MOV R2, UR33 ;  /* 0x0000002100027c02 */ /* 0x000fce0008000f00 */
.L_x_148:
[----:B-1----:R1:W2:Y:S02]  /*b090*/  SYNCS.PHASECHK.TRANS64.TRYWAIT P0, [R2+URZ+0x120], R4 ;  /* 0x00012004020075a7 */ /* 0x0022a400080011ff */
[----:B--2---:R-:W-:Y:S05]  /*b0a0*/  @!P0 NANOSLEEP.SYNCS 0x989680 ;  /* 0x009896800000895d */ /* 0x004fea0003900000 */
[----:B------:R-:W2:Y:S02]  /*b0b0*/  @!P0 SYNCS.PHASECHK.TRANS64 P0, [R2+URZ+0x120], R4 ;  /* 0x00012004020085a7 */ /* 0x000ea400080010ff */
[----:B--2---:R-:W-:Y:S05]  /*b0c0*/  @!P0 BRA `(.L_x_148) ;  /* 0xfffffffc00f08947 */ /* 0x004fea000383ffff */
[----:B------:R-:W-:Y:S05]  /*b0d0*/  BRA `(.L_x_27) ;  /* 0xffffff6c002c7947 */ /* 0x000fea000383ffff */
.L_x_35:
[----:B-1----:R-:W-:-:S07]  /*b0e0*/  MOV R2, UR17 ;  /* 0x0000001100027c02 */ /* 0x002fce0008000f00 */
.L_x_149:
[----:B-1----:R1:W2:Y:S02]  /*b0f0*/  SYNCS.PHASECHK.TRANS64.TRYWAIT P0, [R2+URZ+0x120], R4 ;  /* 0x00012004020075a7 */ /* 0x0022a400080011ff */
[----:B--2---:R-:W-:Y:S05]  /*b100*/  @!P0 NANOSLEEP.SYNCS 0x989680 ;  /* 0x009896800000895d */ /* 0x004fea0003900000 */
[----:B------:R-:W2:Y:S02]  /*b110*/  @!P0 SYNCS.PHASECHK.TRANS64 P0, [R2+URZ+0x120], R4 ;  /* 0x00012004020085a7 */ /* 0x000ea400080010ff */
[----:B--2---:R-:W-:Y:S05]  /*b120*/  @!P0 BRA `(.L_x_149) ;  /* 0xfffffffc00f08947 */ /* 0x004fea000383ffff */
[----:B------:R-:W-:Y:S05]  /*b130*/  BRA `(.L_x_34) ;  /* 0xffffff6c00ec7947 */ /* 0x000fea000383ffff */
.L_x_40:
[----:B-1----:R1:W2:Y:S02]  /*b140*/  SYNCS.PHASECHK.TRANS64.TRYWAIT P0, [R2+URZ+0x260], R3 ;  /* 0x00026003020075a7 */ /* 0x0022a400080011ff */
[----:B--2---:R-:W-:Y:S05]  /*b150*/  @!P0 NANOSLEEP.SYNCS 0x989680 ;  /* 0x009896800000895d */ /* 0x004fea0003900000 */
[----:B------:R-:W2:Y:S02]  /*b160*/  @!P0 SYNCS.PHASECHK.TRANS64 P0, [R2+URZ+0x260], R3 ;  /* 0x00026003020085a7 */ /* 0x000ea400080010ff */
[----:B--2---:R-:W-:Y:S05]  /*b170*/  @!P0 BRA `(.L_x_40) ;  /* 0xfffffffc00f08947 */ /* 0x004fea000383ffff */
[----:B------:R-:W-:Y:S05]  /*b180*/  BRA `(.L_x_150) ;  /* 0xffffff7000907947 */ /* 0x000fea000383ffff */
.L_x_44:
[----:B---3--:R-:W-:-:S07]  /*b190*/  MOV R0, UR5 ;  /* 0x0000000500007c02 */ /* 0x008fce0008000f00 */
.L_x_151:
[----:B-1----:R1:W2:Y:S02]  /*b1a0*/  SYNCS.PHASECHK.TRANS64.TRYWAIT P0, [R0+URZ], R2 ;  /* 0x00000002000075a7 */ /* 0x0022a400080011ff */
[----:B--2---:R-:W-:Y:S05]  /*b1b0*/  @!P0 NANOSLEEP.SYNCS 0x989680 ;  /* 0x009896800000895d */ /* 0x004fea0003900000 */
[----:B------:R-:W2:Y:S02]  /*b1c0*/  @!P0 SYNCS.PHASECHK.TRANS64 P0, [R0+URZ], R2 ;  /* 0x00000002000085a7 */ /* 0x000ea400080010ff */
[----:B--2---:R-:W-:Y:S05]  /*b1d0*/  @!P0 BRA `(.L_x_151) ;  /* 0xfffffffc00f08947 */ /* 0x004fea000383ffff */
[----:B------:R-:W-:Y:S05]  /*b1e0*/  BRA `(.L_x_152) ;  /* 0xffffff7800007947 */ /* 0x000fea000383ffff */
.L_x_45:
[----:B---3--:R-:W-:-:S07]  /*b1f0*/  MOV R0, UR5 ;  /* 0x0000000500007c02 */ /* 0x008fce0008000f00 */
.L_x_153:
[----:B-1----:R1:W2:Y:S02]  /*b200*/  SYNCS.PHASECHK.TRANS64.TRYWAIT P0, [R0+URZ], R3 ;  /* 0x00000003000075a7 */ /* 0x0022a400080011ff */
[----:B--2---:R-:W-:Y:S05]  /*b210*/  @!P0 NANOSLEEP.SYNCS 0x989680 ;  /* 0x009896800000895d */ /* 0x004fea0003900000 */
[----:B------:R-:W2:Y:S02]  /*b220*/  @!P0 SYNCS.PHASECHK.TRANS64 P0, [R0+URZ], R3 ;  /* 0x00000003000085a7 */ /* 0x000ea400080010ff */
[----:B--2---:R-:W-:Y:S05]  /*b230*/  @!P0 BRA `(.L_x_153) ;  /* 0xfffffffc00f08947 */ /* 0x004fea000383ffff */
[----:B------:R-:W-:Y:S05]  /*b240*/  BRA `(.L_x_154) ;  /* 0xffffff78000c7947 */ /* 0x000fea000383ffff */
.L_x_46:
[----:B---3--:R-:W-:-:S07]  /*b250*/  MOV R0, UR5 ;  /* 0x0000000500007c02 */ /* 0x008fce0008000f00 */
.L_x_155:
[----:B-1----:R1:W2:Y:S02]  /*b260*/  SYNCS.PHASECHK.TRANS64.TRYWAIT P0, [R0+URZ], R3 ;  /* 0x00000003000075a7 */ /* 0x0022a400080011ff */
[----:B--2---:R-:W-:Y:S05]  /*b270*/  @!P0 NANOSLEEP.SYNCS 0x989680 ;  /* 0x009896800000895d */ /* 0x004fea0003900000 */
[----:B------:R-:W2:Y:S02]  /*b280*/  @!P0 SYNCS.PHASECHK.TRANS64 P0, [R0+URZ], R3 ;  /* 0x00000003000085a7 */ /* 0x000ea400080010ff */
[----:B--2---:R-:W-:Y:S05]  /*b290*/  @!P0 BRA `(.L_x_155) ;  /* 0xfffffffc00f08947 */ /* 0x004fea000383ffff */
[----:B------:R-:W-:Y:S05]  /*b2a0*/  BRA `(.L_x_156) ;  /* 0xffffff7800187947 */ /* 0x000fea000383ffff */
.L_x_47:
[----:B---3--:R-:W-:-:S07]  /*b2b0*/  MOV R0, UR5 ;  /* 0x0000000500007c02 */ /* 0x008fce0008000f00 */
.L_x_157:
[----:B-1----:R1:W2:Y:S02]  /*b2c0*/  SYNCS.PHASECHK.TRANS64.TRYWAIT P0, [R0+URZ], R3 ;  /* 0x00000003000075a7 */ /* 0x0022a400080011ff */
[----:B--2---:R-:W-:Y:S05]  /*b2d0*/  @!P0 NANOSLEEP.SYNCS 0x989680 ;  /* 0x009896800000895d */ /* 0x004fea0003900000 */
[----:B------:R-:W2:Y:S02]  /*b2e0*/  @!P0 SYNCS.PHASECHK.TRANS64 P0, [R0+URZ], R3 ;  /* 0x00000003000085a7 */ /* 0x000ea400080010ff */
[----:B--2---:R-:W-:Y:S05]  /*b2f0*/  @!P0 BRA `(.L_x_157) ;  /* 0xfffffffc00f08947 */ /* 0x004fea000383ffff */
[----:B------:R-:W-:Y:S05]  /*b300*/  BRA `(.L_x_158) ;  /* 0xffffff7800247947 */ /* 0x000fea000383ffff */
.L_x_48:
[----:B---3--:R-:W-:-:S07]  /*b310*/  MOV R0, UR5 ;  /* 0x0000000500007c02 */ /* 0x008fce0008000f00 */
.L_x_159:
[----:B-1----:R1:W2:Y:S02]  /*b320*/  SYNCS.PHASECHK.TRANS64.TRYWAIT P0, [R0+URZ], R3 ;  /* 0x00000003000075a7 */ /* 0x0022a400080011ff */
[----:B--2---:R-:W-:Y:S05]  /*b330*/  @!P0 NANOSLEEP.SYNCS 0x989680 ;  /* 0x009896800000895d */ /* 0x004fea0003900000 */
[----:B------:R-:W2:Y:S02]  /*b340*/  @!P0 SYNCS.PHASECHK.TRANS64 P0, [R0+URZ], R3 ;  /* 0x00000003000085a7 */ /* 0x000ea400080010ff */
[----:B--2---:R-:W-:Y:S05]  /*b350*/  @!P0 BRA `(.L_x_159) ;  /* 0xfffffffc00f08947 */ /* 0x004fea000383ffff */
[----:B------:R-:W-:Y:S05]  /*b360*/  BRA `(.L_x_160) ;  /* 0xffffff7800307947 */ /* 0x000fea000383ffff */
.L_x_49:
[----:B---3--:R-:W-:-:S07]  /*b370*/  MOV R0, UR5 ;  /* 0x0000000500007c02 */ /* 0x008fce0008000f00 */
.L_x_161:
[----:B-1----:R1:W2:Y:S02]  /*b380*/  SYNCS.PHASECHK.TRANS64.TRYWAIT P0, [R0+URZ], R3 ;  /* 0x00000003000075a7 */ /* 0x0022a400080011ff */
[----:B--2---:R-:W-:Y:S05]  /*b390*/  @!P0 NANOSLEEP.SYNCS 0x989680 ;  /* 0x009896800000895d */ /* 0x004fea0003900000 */
[----:B------:R-:W2:Y:S02]  /*b3a0*/  @!P0 SYNCS.PHASECHK.TRANS64 P0, [R0+URZ], R3 ;  /* 0x00000003000085a7 */ /* 0x000ea400080010ff */
[----:B--2---:R-:W-:Y:S05]  /*b3b0*/  @!P0 BRA `(.L_x_161) ;  /* 0xfffffffc00f08947 */ /* 0x004fea000383ffff */
[----:B------:R-:W-:Y:S05]  /*b3c0*/  BRA `(.L_x_162) ;  /* 0xffffff78003c7947 */ /* 0x000fea000383ffff */
.L_x_50:
[----:B---3--:R-:W-:-:S07]  /*b3d0*/  MOV R0, UR5 ;  /* 0x0000000500007c02 */ /* 0x008fce0008000f00 */
.L_x_163:
[----:B-1----:R1:W2:Y:S02]  /*b3e0*/  SYNCS.PHASECHK.TRANS64.TRYWAIT P0, [R0+URZ], R3 ;  /* 0x00000003000075a7 */ /* 0x0022a400080011ff */
[----:B--2---:R-:W-:Y:S05]  /*b3f0*/  @!P0 NANOSLEEP.SYNCS 0x989680 ;  /* 0x009896800000895d */ /* 0x004fea0003900000 */
[----:B------:R-:W2:Y:S02]  /*b400*/  @!P0 SYNCS.PHASECHK.TRANS64 P0, [R0+URZ], R3 ;  /* 0x00000003000085a7 */ /* 0x000ea400080010ff */
[----:B--2---:R-:W-:Y:S05]  /*b410*/  @!P0 BRA `(.L_x_163) ;  /* 0xfffffffc00f08947 */ /* 0x004fea000383ffff */
[----:B------:R-:W-:Y:S05]  /*b420*/  BRA `(.L_x_164) ;  /* 0xffffff7800487947 */ /* 0x000fea000383ffff */
.L_x_51:
[----:B---3--:R-:W-:-:S07]  /*b430*/  MOV R0, UR5 ;  /* 0x0000000500007c02 */ /* 0x008fce0008000f00 */
.L_x_165:
[----:B-1----:R1:W2:Y:S02]  /*b440*/  SYNCS.PHASECHK.TRANS64.TRYWAIT P0, [R0+URZ], R3 ;  /* 0x00000003000075a7 */ /* 0x0022a400080011ff */
[----:B--2---:R-:W-:Y:S05]  /*b450*/  @!P0 NANOSLEEP.SYNCS 0x989680 ;  /* 0x009896800000895d */ /* 0x004fea0003900000 */
[----:B------:R-:W2:Y:S02]  /*b460*/  @!P0 SYNCS.PHASECHK.TRANS64 P0, [R0+URZ], R3 ;  /* 0x00000003000085a7 */ /* 0x000ea400080010ff */
[----:B--2---:R-:W-:Y:S05]  /*b470*/  @!P0 BRA `(.L_x_165) ;  /* 0xfffffffc00f08947 */ /* 0x004fea000383ffff */
[----:B------:R-:W-:Y:S05]  /*b480*/  BRA `(.L_x_166) ;  /* 0xffffff7800547947 */ /* 0x000fea000383ffff */
.L_x_52:
[----:B---3--:R-:W-:-:S07]  /*b490*/  MOV R0, UR5 ;  /* 0x0000000500007c02 */ /* 0x008fce0008000f00 */
.L_x_167:
[----:B-1----:R1:W2:Y:S02]  /*b4a0*/  SYNCS.PHASECHK.TRANS64.TRYWAIT P0, [R0+URZ], R3 ;  /* 0x00000003000075a7 */ /* 0x0022a400080011ff */
[----:B--2---:R-:W-:Y:S05]  /*b4b0*/  @!P0 NANOSLEEP.SYNCS 0x989680 ;  /* 0x009896800000895d */ /* 0x004fea0003900000 */
[----:B------:R-:W2:Y:S02]  /*b4c0*/  @!P0 SYNCS.PHASECHK.TRANS64 P0, [R0+URZ], R3 ;  /* 0x00000003000085a7 */ /* 0x000ea400080010ff */
[----:B--2---:R-:W-:Y:S05]  /*b4d0*/  @!P0 BRA `(.L_x_167) ;  /* 0xfffffffc00f08947 */ /* 0x004fea000383ffff */
[----:B------:R-:W-:Y:S05]  /*b4e0*/  BRA `(.L_x_168) ;  /* 0xffffff7800607947 */ /* 0x000fea000383ffff */
.L_x_53:
[----:B---3--:R-:W-:-:S07]  /*b4f0*/  MOV R0, UR5 ;  /* 0x0000000500007c02 */ /* 0x008fce0008000f00 */
.L_x_169:
[----:B-1----:R1:W2:Y:S02]  /*b500*/  SYNCS.PHASECHK.TRANS64.TRYWAIT P0, [R0+URZ], R3 ;  /* 0x00000003000075a7 */ /* 0x0022a400080011ff */
[----:B--2---:R-:W-:Y:S05]  /*b510*/  @!P0 NANOSLEEP.SYNCS 0x989680 ;  /* 0x009896800000895d */ /* 0x004fea0003900000 */
[----:B------:R-:W2:Y:S02]  /*b520*/  @!P0 SYNCS.PHASECHK.TRANS64 P0, [R0+URZ], R3 ;  /* 0x00000003000085a7 */ /* 0x000ea400080010ff */
[----:B--2---:R-:W-:Y:S05]  /*b530*/  @!P0 BRA `(.L_x_169) ;  /* 0xfffffffc00f08947 */ /* 0x004fea000383ffff */
[----:B------:R-:W-:Y:S05]  /*b540*/  BRA `(.L_x_170) ;  /* 0xffffff78006c7947 */ /* 0x000fea000383ffff */
.L_x_54:
[----:B---3--:R-:W-:-:S07]  /*b550*/  MOV R0, UR5 ;  /* 0x0000000500007c02 */ /* 0x008fce0008000f00 */
.L_x_171:
[----:B-1----:R1:W2:Y:S02]  /*b560*/  SYNCS.PHASECHK.TRANS64.TRYWAIT P0, [R0+URZ], R3 ;  /* 0x00000003000075a7 */ /* 0x0022a400080011ff */
[----:B--2---:R-:W-:Y:S05]  /*b570*/  @!P0 NANOSLEEP.SYNCS 0x989680 ;  /* 0x009896800000895d */ /* 0x004fea0003900000 */
[----:B------:R-:W2:Y:S02]  /*b580*/  @!P0 SYNCS.PHASECHK.TRANS64 P0, [R0+URZ], R3 ;  /* 0x00000003000085a7 */ /* 0x000ea400080010ff */
[----:B--2---:R-:W-:Y:S05]  /*b590*/  @!P0 BRA `(.L_x_171) ;  /* 0xfffffffc00f08947 */ /* 0x004fea000383ffff */
[----:B------:R-:W-:Y:S05]  /*b5a0*/  BRA `(.L_x_172) ;  /* 0xffffff7800787947 */ /* 0x000fea000383ffff */
.L_x_55:
[----:B---3--:R-:W-:-:S07]  /*b5b0*/  MOV R0, UR5 ;  /* 0x0000000500007c02 */ /* 0x008fce0008000f00 */
.L_x_173:
[----:B-1----:R1:W2:Y:S02]  /*b5c0*/  SYNCS.PHASECHK.TRANS64.TRYWAIT P0, [R0+URZ], R3 ;  /* 0x00000003000075a7 */ /* 0x0022a400080011ff */
[----:B--2---:R-:W-:Y:S05]  /*b5d0*/  @!P0 NANOSLEEP.SYNCS 0x989680 ;  /* 0x009896800000895d */ /* 0x004fea0003900000 */
[----:B------:R-:W2:Y:S02]  /*b5e0*/  @!P0 SYNCS.PHASECHK.TRANS64 P0, [R0+URZ], R3 ;  /* 0x00000003000085a7 */ /* 0x000ea400080010ff */
[----:B--2---:R-:W-:Y:S05]  /*b5f0*/  @!P0 BRA `(.L_x_173) ;  /* 0xfffffffc00f08947 */ /* 0x004fea000383ffff */
[----:B------:R-:W-:Y:S05]  /*b600*/  BRA `(.L_x_174) ;  /* 0xffffff7800847947 */ /* 0x000fea000383ffff */
.L_x_56:
[----:B---3--:R-:W-:-:S07]  /*b610*/  MOV R0, UR5 ;  /* 0x0000000500007c02 */ /* 0x008fce0008000f00 */
.L_x_175:
[----:B-1----:R1:W2:Y:S02]  /*b620*/  SYNCS.PHASECHK.TRANS64.TRYWAIT P0, [R0+URZ], R3 ;  /* 0x00000003000075a7 */ /* 0x0022a400080011ff */
[----:B--2---:R-:W-:Y:S05]  /*b630*/  @!P0 NANOSLEEP.SYNCS 0x989680 ;  /* 0x009896800000895d */ /* 0x004fea0003900000 */
[----:B------:R-:W2:Y:S02]  /*b640*/  @!P0 SYNCS.PHASECHK.TRANS64 P0, [R0+URZ], R3 ;  /* 0x00000003000085a7 */ /* 0x000ea400080010ff */
[----:B--2---:R-:W-:Y:S05]  /*b650*/  @!P0 BRA `(.L_x_175) ;  /* 0xfffffffc00f08947 */ /* 0x004fea000383ffff */
[----:B------:R-:W-:Y:S05]  /*b660*/  BRA `(.L_x_176) ;  /* 0xffffff7800907947 */ /* 0x000fea000383ffff */
.L_x_57:
[----:B---3--:R-:W-:-:S07]  /*b670*/  MOV R0, UR5 ;  /* 0x0000000500007c02 */ /* 0x008fce0008000f00 */
.L_x_177:
[----:B-1----:R1:W2:Y:S02]  /*b680*/  SYNCS.PHASECHK.TRANS64.TRYWAIT P0, [R0+URZ], R3 ;  /* 0x00000003000075a7 */ /* 0x0022a400080011ff */
[----:B--2---:R-:W-:Y:S05]  /*b690*/  @!P0 NANOSLEEP.SYNCS 0x989680 ;  /* 0x009896800000895d */ /* 0x004fea0003900000 */
[----:B------:R-:W2:Y:S02]  /*b6a0*/  @!P0 SYNCS.PHASECHK.TRANS64 P0, [R0+URZ], R3 ;  /* 0x00000003000085a7 */ /* 0x000ea400080010ff */
[----:B--2---:R-:W-:Y:S05]  /*b6b0*/  @!P0 BRA `(.L_x_177) ;  /* 0xfffffffc00f08947 */ /* 0x004fea000383ffff */
[----:B------:R-:W-:Y:S05]  /*b6c0*/  BRA `(.L_x_178) ;  /* 0xffffff78009c7947 */ /* 0x000fea000383ffff */
.L_x_58:
[----:B---3--:R-:W-:-:S07]  /*b6d0*/  MOV R0, UR5 ;  /* 0x0000000500007c02 */ /* 0x008fce0008000f00 */
.L_x_179:
[----:B-1----:R1:W2:Y:S02]  /*b6e0*/  SYNCS.PHASECHK.TRANS64.TRYWAIT P0, [R0+URZ], R3 ;  /* 0x00000003000075a7 */ /* 0x0022a400080011ff */
[----:B--2---:R-:W-:Y:S05]  /*b6f0*/  @!P0 NANOSLEEP.SYNCS 0x989680 ;  /* 0x009896800000895d */ /* 0x004fea0003900000 */
[----:B------:R-:W2:Y:S02]  /*b700*/  @!P0 SYNCS.PHASECHK.TRANS64 P0, [R0+URZ], R3 ;  /* 0x00000003000085a7 */ /* 0x000ea400080010ff */
[----:B--2---:R-:W-:Y:S05]  /*b710*/  @!P0 BRA `(.L_x_179) ;  /* 0xfffffffc00f08947 */ /* 0x004fea000383ffff */
[----:B------:R-:W-:Y:S05]  /*b720*/  BRA `(.L_x_180) ;  /* 0xffffff7800a87947 */ /* 0x000fea000383ffff */
.L_x_59:
[----:B---3--:R-:W-:-:S07]  /*b730*/  MOV R0, UR5 ;  /* 0x0000000500007c02 */ /* 0x008fce0008000f00 */
.L_x_181:
[----:B-1----:R1:W2:Y:S02]  /*b740*/  SYNCS.PHASECHK.TRANS64.TRYWAIT P0, [R0+URZ], R3 ;  /* 0x00000003000075a7 */ /* 0x0022a400080011ff */
[----:B--2---:R-:W-:Y:S05]  /*b750*/  @!P0 NANOSLEEP.SYNCS 0x989680 ;  /* 0x009896800000895d */ /* 0x004fea0003900000 */
[----:B------:R-:W2:Y:S02]  /*b760*/  @!P0 SYNCS.PHASECHK.TRANS64 P0, [R0+URZ], R3 ;  /* 0x00000003000085a7 */ /* 0x000ea400080010ff */
[----:B--2---:R-:W-:Y:S05]  /*b770*/  @!P0 BRA `(.L_x_181) ;  /* 0xfffffffc00f08947 */ /* 0x004fea000383ffff */
[----:B------:R-:W-:Y:S05]  /*b780*/  BRA `(.L_x_182) ;  /* 0xffffff7800b47947 */ /* 0x000fea000383ffff */
.L_x_60:
[----:B---3--:R-:W-:-:S07]  /*b790*/  MOV R0, UR5 ;  /* 0x0000000500007c02 */ /* 0x008fce0008000f00 */
.L_x_183:
[----:B-1----:R1:W2:Y:S02]  /*b7a0*/  SYNCS.PHASECHK.TRANS64.TRYWAIT P0, [R0+URZ], R3 ;  /* 0x00000003000075a7 */ /* 0x0022a400080011ff */
[----:B--2---:R-:W-:Y:S05]  /*b7b0*/  @!P0 NANOSLEEP.SYNCS 0x989680 ;  /* 0x009896800000895d */ /* 0x004fea0003900000 */
[----:B------:R-:W2:Y:S02]  /*b7c0*/  @!P0 SYNCS.PHASECHK.TRANS64 P0, [R0+URZ], R3 ;  /* 0x00000003000085a7 */ /* 0x000ea400080010ff */
[----:B--2---:R-:W-:Y:S05]  /*b7d0*/  @!P0 BRA `(.L_x_183) ;  /* 0xfffffffc00f08947 */ /* 0x004fea000383ffff */
[----:B------:R-:W-:Y:S05]  /*b7e0*/  BRA `(.L_x_184) ;  /* 0xffffff7800c07947 */ /* 0x000fea000383ffff */
.L_x_61:
[----:B---3--:R-:W-:-:S07]  /*b7f0*/  MOV R0, UR5 ;  /* 0x0000000500007c02 */ /* 0x008fce0008000f00 */
.L_x_185:
[----:B-1----:R1:W2:Y:S02]  /*b800*/  SYNCS.PHASECHK.TRANS64.TRYWAIT P0, [R0+URZ], R3 ;  /* 0x00000003000075a7 */ /* 0x0022a400080011ff */
[----:B--2---:R-:W-:Y:S05]  /*b810*/  @!P0 NANOSLEEP.SYNCS 0x989680 ;  /* 0x009896800000895d */ /* 0x004fea0003900000 */
[----:B------:R-:W2:Y:S02]  /*b820*/  @!P0 SYNCS.PHASECHK.TRANS64 P0, [R0+URZ], R3 ;  /* 0x00000003000085a7 */ /* 0x000ea400080010ff */
[----:B--2---:R-:W-:Y:S05]  /*b830*/  @!P0 BRA `(.L_x_185) ;  /* 0xfffffffc00f08947 */ /* 0x004fea000383ffff */
[----:B------:R-:W-:Y:S05]  /*b840*/  BRA `(.L_x_186) ;  /* 0xffffff7800cc7947 */ /* 0x000fea000383ffff */
.L_x_62:
[----:B---3--:R-:W-:-:S07]  /*b850*/  MOV R0, UR5 ;  /* 0x0000000500007c02 */ /* 0x008fce0008000f00 */
.L_x_187:
[----:B-1----:R1:W2:Y:S02]  /*b860*/  SYNCS.PHASECHK.TRANS64.TRYWAIT P0, [R0+URZ], R3 ;  /* 0x00000003000075a7 */ /* 0x0022a400080011ff */
[----:B--2---:R-:W-:Y:S05]  /*b870*/  @!P0 NANOSLEEP.SYNCS 0x989680 ;  /* 0x009896800000895d */ /* 0x004fea0003900000 */
[----:B------:R-:W2:Y:S02]  /*b880*/  @!P0 SYNCS.PHASECHK.TRANS64 P0, [R0+URZ], R3 ;  /* 0x00000003000085a7 */ /* 0x000ea400080010ff */
[----:B--2---:R-:W-:Y:S05]  /*b890*/  @!P0 BRA `(.L_x_187) ;  /* 0xfffffffc00f08947 */ /* 0x004fea000383ffff */
[----:B------:R-:W-:Y:S05]  /*b8a0*/  BRA `(.L_x_188) ;  /* 0xffffff7800d87947 */ /* 0x000fea000383ffff */
.L_x_63:
[----:B---3--:R-:W-:-:S07]  /*b8b0*/  MOV R0, UR5 ;  /* 0x0000000500007c02 */ /* 0x008fce0008000f00 */
.L_x_189:
[----:B-1----:R1:W2:Y:S02]  /*b8c0*/  SYNCS.PHASECHK.TRANS64.TRYWAIT P0, [R0+URZ], R3 ;  /* 0x00000003000075a7 */ /* 0x0022a400080011ff */
[----:B--2---:R-:W-:Y:S05]  /*b8d0*/  @!P0 NANOSLEEP.SYNCS 0x989680 ;  /* 0x009896800000895d */ /* 0x004fea0003900000 */
[----:B------:R-:W2:Y:S02]  /*b8e0*/  @!P0 SYNCS.PHASECHK.TRANS64 P0, [R0+URZ], R3 ;  /* 0x00000003000085a7 */ /* 0x000ea400080010ff */
[----:B--2---:R-:W-:Y:S05]  /*b8f0*/  @!P0 BRA `(.L_x_189) ;  /* 0xfffffffc00f08947 */ /* 0x004fea000383ffff */
[----:B------:R-:W-:Y:S05]  /*b900*/  BRA `(.L_x_190) ;  /* 0xffffff7800e47947 */ /* 0x000fea000383ffff */
.L_x_64:
[----:B---3--:R-:W-:-:S07]  /*b910*/  MOV R0, UR5 ;  /* 0x0000000500007c02 */ /* 0x008fce0008000f00 */
.L_x_191:
[----:B-1----:R1:W2:Y:S02]  /*b920*/  SYNCS.PHASECHK.TRANS64.TRYWAIT P0, [R0+URZ], R3 ;  /* 0x00000003000075a7 */ /* 0x0022a400080011ff */
[----:B--2---:R-:W-:Y:S05]  /*b930*/  @!P0 NANOSLEEP.SYNCS 0x989680 ;  /* 0x009896800000895d */ /* 0x004fea0003900000 */
[----:B------:R-:W2:Y:S02]  /*b940*/  @!P0 SYNCS.PHASECHK.TRANS64 P0, [R0+URZ], R3 ;  /* 0x00000003000085a7 */ /* 0x000ea400080010ff */
[----:B--2---:R-:W-:Y:S05]  /*b950*/  @!P0 BRA `(.L_x_191) ;  /* 0xfffffffc00f08947 */ /* 0x004fea000383ffff */
[----:B------:R-:W-:Y:S05]  /*b960*/  BRA `(.L_x_192) ;  /* 0xffffff7800f07947 */ /* 0x000fea000383ffff */
.L_x_65:
[----:B---3--:R-:W-:-:S07]  /*b970*/  MOV R0, UR5 ;  /* 0x0000000500007c02 */ /* 0x008fce0008000f00 */
.L_x_193:
[----:B-1----:R1:W2:Y:S02]  /*b980*/  SYNCS.PHASECHK.TRANS64.TRYWAIT P0, [R0+URZ], R3 ;  /* 0x00000003000075a7 */ /* 0x0022a400080011ff */
[----:B--2---:R-:W-:Y:S05]  /*b990*/  @!P0 NANOSLEEP.SYNCS 0x989680 ;  /* 0x009896800000895d */ /* 0x004fea0003900000 */
[----:B------:R-:W2:Y:S02]  /*b9a0*/  @!P0 SYNCS.PHASECHK.TRANS64 P0, [R0+URZ], R3 ;  /* 0x00000003000085a7 */ /* 0x000ea400080010ff */
[----:B--2---:R-:W-:Y:S05]  /*b9b0*/  @!P0 BRA `(.L_x_193) ;  /* 0xfffffffc00f08947 */ /* 0x004fea000383ffff */
[----:B------:R-:W-:Y:S05]  /*b9c0*/  BRA `(.L_x_194) ;  /* 0xffffff7800fc7947 */ /* 0x000fea000383ffff */
.L_x_66:
[----:B---3--:R-:W-:-:S07]  /*b9d0*/  MOV R0, UR5 ;  /* 0x0000000500007c02 */ /* 0x008fce0008000f00 */
.L_x_195:
[----:B-1----:R1:W2:Y:S02]  /*b9e0*/  SYNCS.PHASECHK.TRANS64.TRYWAIT P0, [R0+URZ], R3 ;  /* 0x00000003000075a7 */ /* 0x0022a400080011ff */
[----:B--2---:R-:W-:Y:S05]  /*b9f0*/  @!P0 NANOSLEEP.SYNCS 0x989680 ;  /* 0x009896800000895d */ /* 0x004fea0003900000 */
[----:B------:R-:W2:Y:S02]  /*ba00*/  @!P0 SYNCS.PHASECHK.TRANS64 P0, [R0+URZ], R3 ;  /* 0x00000003000085a7 */ /* 0x000ea400080010ff */
[----:B--2---:R-:W-:Y:S05]  /*ba10*/  @!P0 BRA `(.L_x_195) ;  /* 0xfffffffc00f08947 */ /* 0x004fea000383ffff */
[----:B------:R-:W-:Y:S05]  /*ba20*/  BRA `(.L_x_196) ;  /* 0xffffff7c00087947 */ /* 0x000fea000383ffff */
.L_x_67:
[----:B---3--:R-:W-:-:S07]  /*ba30*/  MOV R0, UR5 ;  /* 0x0000000500007c02 */ /* 0x008fce0008000f00 */
.L_x_197:
[----:B-1----:R1:W2:Y:S02]  /*ba40*/  SYNCS.PHASECHK.TRANS64.TRYWAIT P0, [R0+URZ], R3 ;  /* 0x00000003000075a7 */ /* 0x0022a400080011ff */
[----:B--2---:R-:W-:Y:S05]  /*ba50*/  @!P0 NANOSLEEP.SYNCS 0x989680 ;  /* 0x009896800000895d */ /* 0x004fea0003900000 */
[----:B------:R-:W2:Y:S02]  /*ba60*/  @!P0 SYNCS.PHASECHK.TRANS64 P0, [R0+URZ], R3 ;  /* 0x00000003000085a7 */ /* 0x000ea400080010ff */
[----:B--2---:R-:W-:Y:S05]  /*ba70*/  @!P0 BRA `(.L_x_197) ;  /* 0xfffffffc00f08947 */ /* 0x004fea000383ffff */
[----:B------:R-:W-:Y:S05]  /*ba80*/  BRA `(.L_x_198) ;  /* 0xffffff7c00147947 */ /* 0x000fea000383ffff */
.L_x_68:
[----:B---3--:R-:W-:-:S07]  /*ba90*/  MOV R0, UR5 ;  /* 0x0000000500007c02 */ /* 0x008fce0008000f00 */
.L_x_199:
[----:B-1----:R1:W2:Y:S02]  /*baa0*/  SYNCS.PHASECHK.TRANS64.TRYWAIT P0, [R0+URZ], R3 ;  /* 0x00000003000075a7 */ /* 0x0022a400080011ff */
[----:B--2---:R-:W-:Y:S05]  /*bab0*/  @!P0 NANOSLEEP.SYNCS 0x989680 ;  /* 0x009896800000895d */ /* 0x004fea0003900000 */
[----:B------:R-:W2:Y:S02]  /*bac0*/  @!P0 SYNCS.PHASECHK.TRANS64 P0, [R0+URZ], R3 ;  /* 0x00000003000085a7 */ /* 0x000ea400080010ff */
[----:B--2---:R-:W-:Y:S05]  /*bad0*/  @!P0 BRA `(.L_x_199) ;  /* 0xfffffffc00f08947 */ /* 0x004fea000383ffff */
[----:B------:R-:W-:Y:S05]  /*bae0*/  BRA `(.L_x_200) ;  /* 0xffffff7c00207947 */ /* 0x000fea000383ffff */
.L_x_69:
[----:B---3--:R-:W-:-:S07]  /*baf0*/  MOV R0, UR5 ;  /* 0x0000000500007c02 */ /* 0x008fce0008000f00 */
.L_x_201:
[----:B-1----:R1:W2:Y:S02]  /*bb00*/  SYNCS.PHASECHK.TRANS64.TRYWAIT P0, [R0+URZ], R3 ;  /* 0x00000003000075a7 */ /* 0x0022a400080011ff */
[----:B--2---:R-:W-:Y:S05]  /*bb10*/  @!P0 NANOSLEEP.SYNCS 0x989680 ;  /* 0x009896800000895d */ /* 0x004fea0003900000 */
[----:B------:R-:W2:Y:S02]  /*bb20*/  @!P0 SYNCS.PHASECHK.TRANS64 P0, [R0+URZ], R3 ;  /* 0x00000003000085a7 */ /* 0x000ea400080010ff */
[----:B--2---:R-:W-:Y:S05]  /*bb30*/  @!P0 BRA `(.L_x_201) ;  /* 0xfffffffc00f08947 */ /* 0x004fea000383ffff */
[----:B------:R-:W-:Y:S05]  /*bb40*/  BRA `(.L_x_202) ;  /* 0xffffff7c002c7947 */ /* 0x000fea000383ffff */
.L_x_70:
[----:B---3--:R-:W-:-:S07]  /*bb50*/  MOV R0, UR5 ;  /* 0x0000000500007c02 */ /* 0x008fce0008000f00 */
.L_x_203:
[----:B-1----:R1:W2:Y:S02]  /*bb60*/  SYNCS.PHASECHK.TRANS64.TRYWAIT P0, [R0+URZ], R3 ;  /* 0x00000003000075a7 */ /* 0x0022a400080011ff */
[----:B--2---:R-:W-:Y:S05]  /*bb70*/  @!P0 NANOSLEEP.SYNCS 0x989680 ;  /* 0x009896800000895d */ /* 0x004fea0003900000 */
[----:B------:R-:W2:Y:S02]  /*bb80*/  @!P0 SYNCS.PHASECHK.TRANS64 P0, [R0+URZ], R3 ;  /* 0x00000003000085a7 */ /* 0x000ea400080010ff */
[----:B--2---:R-:W-:Y:S05]  /*bb90*/  @!P0 BRA `(.L_x_203) ;  /* 0xfffffffc00f08947 */ /* 0x004fea000383ffff */
[----:B------:R-:W-:Y:S05]  /*bba0*/  BRA `(.L_x_204) ;  /* 0xffffff7c00387947 */ /* 0x000fea000383ffff */
.L_x_71:
[----:B---3--:R-:W-:-:S07]  /*bbb0*/  MOV R0, UR5 ;  /* 0x0000000500007c02 */ /* 0x008fce0008000f00 */
.L_x_205:
[----:B-1----:R1:W2:Y:S02]  /*bbc0*/  SYNCS.PHASECHK.TRANS64.TRYWAIT P0, [R0+URZ], R3 ;  /* 0x00000003000075a7 */ /* 0x0022a400080011ff */
[----:B--2---:R-:W-:Y:S05]  /*bbd0*/  @!P0 NANOSLEEP.SYNCS 0x989680 ;  /* 0x009896800000895d */ /* 0x004fea0003900000 */
[----:B------:R-:W2:Y:S02]  /*bbe0*/  @!P0 SYNCS.PHASECHK.TRANS64 P0, [R0+URZ], R3 ;  /* 0x00000003000085a7 */ /* 0x000ea400080010ff */
[----:B--2---:R-:W-:Y:S05]  /*bbf0*/  @!P0 BRA `(.L_x_205) ;  /* 0xfffffffc00f08947 */ /* 0x004fea000383ffff */
[----:B------:R-:W-:Y:S05]  /*bc00*/  BRA `(.L_x_206) ;  /* 0xffffff7c00447947 */ /* 0x000fea000383ffff */
.L_x_72:
[----:B---3--:R-:W-:-:S07]  /*bc10*/  MOV R0, UR5 ;  /* 0x0000000500007c02 */ /* 0x008fce0008000f00 */
.L_x_207:
[----:B-1----:R1:W2:Y:S02]  /*bc20*/  SYNCS.PHASECHK.TRANS64.TRYWAIT P0, [R0+URZ], R3 ;  /* 0x00000003000075a7 */ /* 0x0022a400080011ff */
[----:B--2---:R-:W-:Y:S05]  /*bc30*/  @!P0 NANOSLEEP.SYNCS 0x989680 ;  /* 0x009896800000895d */ /* 0x004fea0003900000 */
[----:B------:R-:W2:Y:S02]  /*bc40*/  @!P0 SYNCS.PHASECHK.TRANS64 P0, [R0+URZ], R3 ;  /* 0x00000003000085a7 */ /* 0x000ea400080010ff */
[----:B--2---:R-:W-:Y:S05]  /*bc50*/  @!P0 BRA `(.L_x_207) ;  /* 0xfffffffc00f08947 */ /* 0x004fea000383ffff */
[----:B------:R-:W-:Y:S05]  /*bc60*/  BRA `(.L_x_208) ;  /* 0xffffff7c00507947 */ /* 0x000fea000383ffff */
.L_x_73:
[----:B---3--:R-:W-:-:S07]  /*bc70*/  MOV R0, UR5 ;  /* 0x0000000500007c02 */ /* 0x008fce0008000f00 */
.L_x_209:
[----:B-1----:R1:W2:Y:S02]  /*bc80*/  SYNCS.PHASECHK.TRANS64.TRYWAIT P0, [R0+URZ], R3 ;  /* 0x00000003000075a7 */ /* 0x0022a400080011ff */
[----:B--2---:R-:W-:Y:S05]  /*bc90*/  @!P0 NANOSLEEP.SYNCS 0x989680 ;  /* 0x009896800000895d */ /* 0x004fea0003900000 */
[----:B------:R-:W2:Y:S02]  /*bca0*/  @!P0 SYNCS.PHASECHK.TRANS64 P0, [R0+URZ], R3 ;  /* 0x00000003000085a7 */ /* 0x000ea400080010ff */
[----:B--2---:R-:W-:Y:S05]  /*bcb0*/  @!P0 BRA `(.L_x_209) ;  /* 0xfffffffc00f08947 */ /* 0x004fea000383ffff */
[----:B------:R-:W-:Y:S05]  /*bcc0*/  BRA `(.L_x_210) ;  /* 0xffffff7c005c7947 */ /* 0x000fea000383ffff */
.L_x_74:
[----:B---3--:R-:W-:-:S07]  /*bcd0*/  MOV R0, UR5 ;  /* 0x0000000500007c02 */ /* 0x008fce0008000f00 */
.L_x_211:
[----:B-1----:R1:W2:Y:S02]  /*bce0*/  SYNCS.PHASECHK.TRANS64.TRYWAIT P0, [R0+URZ], R3 ;  /* 0x00000003000075a7 */ /* 0x0022a400080011ff */
[----:B--2---:R-:W-:Y:S05]  /*bcf0*/  @!P0 NANOSLEEP.SYNCS 0x989680 ;  /* 0x009896800000895d */ /* 0x004fea0003900000 */
[----:B------:R-:W2:Y:S02]  /*bd00*/  @!P0 SYNCS.PHASECHK.TRANS64 P0, [R0+URZ], R3 ;  /* 0x00000003000085a7 */ /* 0x000ea400080010ff */
[----:B--2---:R-:W-:Y:S05]  /*bd10*/  @!P0 BRA `(.L_x_211) ;  /* 0xfffffffc00f08947 */ /* 0x004fea000383ffff */
[----:B------:R-:W-:Y:S05]  /*bd20*/  BRA `(.L_x_212) ;  /* 0xffffff7c00687947 */ /* 0x000fea000383ffff */
.L_x_75:
[----:B---3--:R-:W-:-:S07]  /*bd30*/  MOV R0, UR5 ;  /* 0x0000000500007c02 */ /* 0x008fce0008000f00 */
.L_x_213:
[----:B-1----:R1:W2:Y:S02]  /*bd40*/  SYNCS.PHASECHK.TRANS64.TRYWAIT P0, [R0+URZ], R3 ;  /* 0x00000003000075a7 */ /* 0x0022a400080011ff */
[----:B--2---:R-:W-:Y:S05]  /*bd50*/  @!P0 NANOSLEEP.SYNCS 0x989680 ;  /* 0x009896800000895d */ /* 0x004fea0003900000 */
[----:B------:R-:W2:Y:S02]  /*bd60*/  @!P0 SYNCS.PHASECHK.TRANS64 P0, [R0+URZ], R3 ;  /* 0x00000003000085a7 */ /* 0x000ea400080010ff */
[----:B--2---:R-:W-:Y:S05]  /*bd70*/  @!P0 BRA `(.L_x_213) ;  /* 0xfffffffc00f08947 */ /* 0x004fea000383ffff */
[----:B------:R-:W-:Y:S05]  /*bd80*/  BRA `(.L_x_214) ;  /* 0xffffff7c00747947 */ /* 0x000fea000383ffff */
.L_x_76:
[----:B---3--:R-:W-:-:S07]  /*bd90*/  MOV R0, UR5 ;  /* 0x0000000500007c02 */ /* 0x008fce0008000f00 */
.L_x_215:
[----:B-1----:R1:W2:Y:S02]  /*bda0*/  SYNCS.PHASECHK.TRANS64.TRYWAIT P0, [R0+URZ], R3 ;  /* 0x00000003000075a7 */ /* 0x0022a400080011ff */
[----:B--2---:R-:W-:Y:S05]  /*bdb0*/  @!P0 NANOSLEEP.SYNCS 0x989680 ;  /* 0x009896800000895d */ /* 0x004fea0003900000 */
[----:B------:R-:W2:Y:S02]  /*bdc0*/  @!P0 SYNCS.PHASECHK.TRANS64 P0, [R0+URZ], R3 ;  /* 0x00000003000085a7 */ /* 0x000ea400080010ff */
[----:B--2---:R-:W-:Y:S05]  /*bdd0*/  @!P0 BRA `(.L_x_215) ;  /* 0xfffffffc00f08947 */ /* 0x004fea000383ffff */
[----:B------:R-:W-:Y:S05]  /*bde0*/  BRA `(.L_x_216) ;  /* 0xffffff7c00807947 */ /* 0x000fea000383ffff */
.L_x_77:
[----:B---3--:R-:W-:-:S07]  /*bdf0*/  MOV R0, UR5 ;  /* 0x0000000500007c02 */ /* 0x008fce0008000f00 */
.L_x_217:
[----:B-1----:R1:W2:Y:S02]  /*be00*/  SYNCS.PHASECHK.TRANS64.TRYWAIT P0, [R0+URZ], R3 ;  /* 0x00000003000075a7 */ /* 0x0022a400080011ff */
[----:B--2---:R-:W-:Y:S05]  /*be10*/  @!P0 NANOSLEEP.SYNCS 0x989680 ;  /* 0x009896800000895d */ /* 0x004fea0003900000 */
[----:B------:R-:W2:Y:S02]  /*be20*/  @!P0 SYNCS.PHASECHK.TRANS64 P0, [R0+URZ], R3 ;  /* 0x00000003000085a7 */ /* 0x000ea400080010ff */
[----:B--2---:R-:W-:Y:S05]  /*be30*/  @!P0 BRA `(.L_x_217) ;  /* 0xfffffffc00f08947 */ /* 0x004fea000383ffff */
[----:B------:R-:W-:Y:S05]  /*be40*/  BRA `(.L_x_218) ;  /* 0xffffff7c008c7947 */ /* 0x000fea000383ffff */
.L_x_78:
[----:B---3--:R-:W-:-:S07]  /*be50*/  MOV R0, UR5 ;  /* 0x0000000500007c02 */ /* 0x008fce0008000f00 */
.L_x_219:
[----:B-1----:R1:W2:Y:S02]  /*be60*/  SYNCS.PHASECHK.TRANS64.TRYWAIT P0, [R0+URZ], R3 ;  /* 0x00000003000075a7 */ /* 0x0022a400080011ff */
[----:B--2---:R-:W-:Y:S05]  /*be70*/  @!P0 NANOSLEEP.SYNCS 0x989680 ;  /* 0x009896800000895d */ /* 0x004fea0003900000 */
[----:B------:R-:W2:Y:S02]  /*be80*/  @!P0 SYNCS.PHASECHK.TRANS64 P0, [R0+URZ], R3 ;  /* 0x00000003000085a7 */ /* 0x000ea400080010ff */
[----:B--2---:R-:W-:Y:S05]  /*be90*/  @!P0 BRA `(.L_x_219) ;  /* 0xfffffffc00f08947 */ /* 0x004fea000383ffff */
[----:B------:R-:W-:Y:S05]  /*bea0*/  BRA `(.L_x_220) ;  /* 0xffffff7c00987947 */ /* 0x000fea000383ffff */
.L_x_81:
[----:B-1----:R1:W2:Y:S02]  /*beb0*/  SYNCS.PHASECHK.TRANS64.TRYWAIT P0, [R0+URZ+0x2c0], R4 ;  /* 0x0002c004000075a7 */ /* 0x0022a400080011ff */
[----:B--2---:R-:W-:Y:S05]  /*bec0*/  @!P0 NANOSLEEP.SYNCS 0x989680 ;  /* 0x009896800000895d */ /* 0x004fea0003900000 */
[----:B------:R-:W2:Y:S02]  /*bed0*/  @!P0 SYNCS.PHASECHK.TRANS64 P0, [R0+URZ+0x2c0], R4 ;  /* 0x0002c004000085a7 */ /* 0x000ea400080010ff */
[----:B--2---:R-:W-:Y:S05]  /*bee0*/  @!P0 BRA `(.L_x_81) ;  /* 0xfffffffc00f08947 */ /* 0x004fea000383ffff */
[----:B------:R-:W-:Y:S05]  /*bef0*/  BRA `(.L_x_221) ;  /* 0xffffff7c00f87947 */ /* 0x000fea000383ffff */
.L_x_82:
[----:B------:R-:W-:-:S07]  /*bf00*/  MOV R0, UR5 ;  /* 0x0000000500007c02 */ /* 0x000fce0008000f00 */
.L_x_222:
[----:B-1----:R1:W2:Y:S02]  /*bf10*/  SYNCS.PHASECHK.TRANS64.TRYWAIT P0, [R0+URZ+0x270], R5 ;  /* 0x00027005000075a7 */ /* 0x0022a400080011ff */
[----:B--2---:R-:W-:Y:S05]  /*bf20*/  @!P0 NANOSLEEP.SYNCS 0x989680 ;  /* 0x009896800000895d */ /* 0x004fea0003900000 */
[----:B------:R-:W2:Y:S02]  /*bf30*/  @!P0 SYNCS.PHASECHK.TRANS64 P0, [R0+URZ+0x270], R5 ;  /* 0x00027005000085a7 */ /* 0x000ea400080010ff */
[----:B--2---:R-:W-:Y:S05]  /*bf40*/  @!P0 BRA `(.L_x_222) ;  /* 0xfffffffc00f08947 */ /* 0x004fea000383ffff */
[----:B------:R-:W-:Y:S05]  /*bf50*/  BRA `(.L_x_223) ;  /* 0xffffff8000087947 */ /* 0x000fea000383ffff */
.L_x_83:
[----:B-1----:R1:W2:Y:S02]  /*bf60*/  SYNCS.PHASECHK.TRANS64.TRYWAIT P1, [R0+URZ+0x260], R4 ;  /* 0x00026004000075a7 */ /* 0x0022a400080211ff */
[----:B--2---:R-:W-:Y:S05]  /*bf70*/  @!P1 NANOSLEEP.SYNCS 0x989680 ;  /* 0x009896800000995d */ /* 0x004fea0003900000 */
[----:B------:R-:W2:Y:S02]  /*bf80*/  @!P1 SYNCS.PHASECHK.TRANS64 P1, [R0+URZ+0x260], R4 ;  /* 0x00026004000095a7 */ /* 0x000ea400080210ff */
[----:B--2---:R-:W-:Y:S05]  /*bf90*/  @!P1 BRA `(.L_x_83) ;  /* 0xfffffffc00f09947 */ /* 0x004fea000383ffff */
[----:B------:R-:W-:Y:S05]  /*bfa0*/  BRA `(.L_x_224) ;  /* 0xffffff8000387947 */ /* 0x000fea000383ffff */
.L_x_86:
[----:B------:R-:W-:-:S07]  /*bfb0*/  MOV R0, UR5 ;  /* 0x0000000500007c02 */ /* 0x000fce0008000f00 */
.L_x_225:
[----:B-1----:R1:W2:Y:S02]  /*bfc0*/  SYNCS.PHASECHK.TRANS64.TRYWAIT P0, [R0+URZ+0x270], R2 ;  /* 0x00027002000075a7 */ /* 0x0022a400080011ff */
[----:B--2---:R-:W-:Y:S05]  /*bfd0*/  @!P0 NANOSLEEP.SYNCS 0x989680 ;  /* 0x009896800000895d */ /* 0x004fea0003900000 */
[----:B------:R-:W2:Y:S02]  /*bfe0*/  @!P0 SYNCS.PHASECHK.TRANS64 P0, [R0+URZ+0x270], R2 ;  /* 0x00027002000085a7 */ /* 0x000ea400080010ff */
[----:B--2---:R-:W-:Y:S05]  /*bff0*/  @!P0 BRA `(.L_x_225) ;  /* 0xfffffffc00f08947 */ /* 0x004fea000383ffff */
[----:B------:R-:W-:Y:S05]  /*c000*/  BRA `(.L_x_85) ;  /* 0xffffff80008c7947 */ /* 0x000fea000383ffff */
.L_x_95:
[----:B-1----:R-:W-:-:S04]  /*c010*/  MOV R4, UR6 ;  /* 0x0000000600047c02 */ /* 0x002fc80008000f00 */
[----:B------:R1:W2:Y:S03]  /*c020*/  SYNCS.PHASECHK.TRANS64.TRYWAIT P0, [R4+URZ+0x8], R5 ;  /* 0x00000805040075a7 */ /* 0x0002a600080011ff */
[----:B--2---:R-:W-:Y:S05]  /*c030*/  @!P0 NANOSLEEP.SYNCS 0x989680 ;  /* 0x009896800000895d */ /* 0x004fea0003900000 */
[----:B------:R-:W2:Y:S02]  /*c040*/  @!P0 SYNCS.PHASECHK.TRANS64 P0, [R4+URZ+0x8], R5 ;  /* 0x00000805040085a7 */ /* 0x000ea400080010ff */
[----:B--2---:R-:W-:Y:S05]  /*c050*/  @!P0 BRA `(.L_x_95) ;  /* 0xfffffffc00ec8947 */ /* 0x004fea000383ffff */
[----:B------:R-:W-:Y:S05]  /*c060*/  BRA `(.L_x_94) ;  /* 0xffffff8400407947 */ /* 0x000fea000383ffff */
.L_x_97:
[----:B------:R-:W-:Y:S01]  /*c070*/  BSSY B0, `(.L_x_226) ;  /* 0x0000006000007945 */ /* 0x000fe20003800000 */
[----:B------:R-:W-:-:S07]  /*c080*/  MOV R15, 0xffffffff ;  /* 0xffffffff000f7802 */ /* 0x000fce0000000f00 */
[----:B-1---5:R-:W-:Y:S05]  /*c090*/  WARPSYNC.COLLECTIVE R15, `(.L_x_227) ;  /* 0x000000000f0c7348 */ /* 0x022fea0003c00000 */
[----:B------:R-:W-:Y:S02]  /*c0a0*/  ELECT P6, UR79, PT ;  /* 0x00000000004f782f */ /* 0x000fe400038c0000 */
[----:B------:R-:W-:Y:S01]  /*c0b0*/  MOV R14, UR79 ;  /* 0x0000004f000e7c02 */ /* 0x000fe20008000f00 */
[----:B-1---5:R-:W-:Y:S10]  /*c0c0*/  ENDCOLLECTIVE ;  /* 0x000000000000791b */ /* 0x022ff40003800000 */
.L_x_227:
[----:B------:R-:W-:Y:S05]  /*c0d0*/  BSYNC B0 ;  /* 0x0000000000007941 */ /* 0x000fea0003800000 */
.L_x_226:
[----:B------:R-:W-:Y:S05]  /*c0e0*/  BRA `(.L_x_228) ;  /* 0xffffff8400707947 */ /* 0x000fea000383ffff */
.L_x_99:
[----:B-1----:R-:W-:-:S04]  /*c0f0*/  MOV R2, UR6 ;  /* 0x0000000600027c02 */ /* 0x002fc80008000f00 */
[----:B------:R1:W2:Y:S03]  /*c100*/  SYNCS.PHASECHK.TRANS64.TRYWAIT P0, [R2+URZ+0x8], R3 ;  /* 0x00000803020075a7 */ /* 0x0002a600080011ff */
[----:B--2---:R-:W-:Y:S05]  /*c110*/  @!P0 NANOSLEEP.SYNCS 0x989680 ;  /* 0x009896800000895d */ /* 0x004fea0003900000 */
[----:B------:R-:W2:Y:S02]  /*c120*/  @!P0 SYNCS.PHASECHK.TRANS64 P0, [R2+URZ+0x8], R3 ;  /* 0x00000803020085a7 */ /* 0x000ea400080010ff */
[----:B--2---:R-:W-:Y:S05]  /*c130*/  @!P0 BRA `(.L_x_99) ;  /* 0xfffffffc00ec8947 */ /* 0x004fea000383ffff */
[----:B------:R-:W-:Y:S05]  /*c140*/  BRA `(.L_x_98) ;  /* 0xffffff8400747947 */ /* 0x000fea000383ffff */
.L_x_100:
[----:B-1----:R1:W2:Y:S02]  /*c150*/  SYNCS.PHASECHK.TRANS64.TRYWAIT P0, [R0+URZ+0x260], R4 ;  /* 0x00026004000075a7 */ /* 0x0022a400080011ff */
[----:B--2---:R-:W-:Y:S05]  /*c160*/  @!P0 NANOSLEEP.SYNCS 0x989680 ;  /* 0x009896800000895d */ /* 0x004fea0003900000 */
[----:B------:R-:W2:Y:S02]  /*c170*/  @!P0 SYNCS.PHASECHK.TRANS64 P0, [R0+URZ+0x260], R4 ;  /* 0x00026004000085a7 */ /* 0x000ea400080010ff */
[----:B--2---:R-:W-:Y:S05]  /*c180*/  @!P0 BRA `(.L_x_100) ;  /* 0xfffffffc00f08947 */ /* 0x004fea000383ffff */
[----:B------:R-:W-:Y:S05]  /*c190*/  BRA `(.L_x_229) ;  /* 0xffffff8800507947 */ /* 0x000fea000383ffff */
.L_x_102:
[----:B------:R-:W-:-:S07]  /*c1a0*/  MOV R0, UR10 ;  /* 0x0000000a00007c02 */ /* 0x000fce0008000f00 */
.L_x_230:
[----:B-1----:R1:W2:Y:S02]  /*c1b0*/  SYNCS.PHASECHK.TRANS64.TRYWAIT P0, [R0+URZ+0x2a0], R4 ;  /* 0x0002a004000075a7 */ /* 0x0022a400080011ff */
[----:B--2---:R-:W-:Y:S05]  /*c1c0*/  @!P0 NANOSLEEP.SYNCS 0x989680 ;  /* 0x009896800000895d */ /* 0x004fea0003900000 */
[----:B------:R-:W2:Y:S02]  /*c1d0*/  @!P0 SYNCS.PHASECHK.TRANS64 P0, [R0+URZ+0x2a0], R4 ;  /* 0x0002a004000085a7 */ /* 0x000ea400080010ff */
[----:B--2---:R-:W-:Y:S05]  /*c1e0*/  @!P0 BRA `(.L_x_230) ;  /* 0xfffffffc00f08947 */ /* 0x004fea000383ffff */
[----:B------:R-:W-:Y:S05]  /*c1f0*/  BRA `(.L_x_231) ;  /* 0xffffff88009c7947 */ /* 0x000fea000383ffff */
.L_x_105:
[----:B------:R-:W-:Y:S07]  /*c200*/  MOV R0, UR9 ;  /* 0x0000000900007c02 */ /* 0x000fee0008000f00 */
.L_x_232:
[----:B-1----:R1:W2:Y:S02]  /*c210*/  SYNCS.PHASECHK.TRANS64.TRYWAIT P0, [R0+URZ], R4 ;  /* 0x00000004000075a7 */ /* 0x0022a400080011ff */
[----:B--2---:R-:W-:Y:S05]  /*c220*/  @!P0 NANOSLEEP.SYNCS 0x989680 ;  /* 0x009896800000895d */ /* 0x004fea0003900000 */
[----:B------:R-:W2:Y:S02]  /*c230*/  @!P0 SYNCS.PHASECHK.TRANS64 P0, [R0+URZ], R4 ;  /* 0x00000004000085a7 */ /* 0x000ea400080010ff */
[----:B--2---:R-:W-:Y:S05]  /*c240*/  @!P0 BRA `(.L_x_232) ;  /* 0xfffffffc00f08947 */ /* 0x004fea000383ffff */
[----:B------:R-:W-:Y:S05]  /*c250*/  BRA `(.L_x_104) ;  /* 0xffffff8800b07947 */ /* 0x000fea000383ffff */
.L_x_109:
[----:B-1----:R-:W-:-:S07]  /*c260*/  MOV R0, UR7 ;  /* 0x0000000700007c02 */ /* 0x002fce0008000f00 */
.L_x_233:
[----:B-1----:R1:W2:Y:S02]  /*c270*/  SYNCS.PHASECHK.TRANS64.TRYWAIT P0, [R0+URZ], R2 ;  /* 0x00000002000075a7 */ /* 0x0022a400080011ff */
[----:B--2---:R-:W-:Y:S05]  /*c280*/  @!P0 NANOSLEEP.SYNCS 0x989680 ;  /* 0x009896800000895d */ /* 0x004fea0003900000 */
[----:B------:R-:W2:Y:S02]  /*c290*/  @!P0 SYNCS.PHASECHK.TRANS64 P0, [R0+URZ], R2 ;  /* 0x00000002000085a7 */ /* 0x000ea400080010ff */
[----:B--2---:R-:W-:Y:S05]  /*c2a0*/  @!P0 BRA `(.L_x_233) ;  /* 0xfffffffc00f08947 */ /* 0x004fea000383ffff */
[----:B------:R-:W-:Y:S05]  /*c2b0*/  BRA `(.L_x_234) ;  /* 0xffffff8c007c7947 */ /* 0x000fea000383ffff */
.L_x_110:
[----:B------:R-:W-:-:S07]  /*c2c0*/  MOV R0, UR7 ;  /* 0x0000000700007c02 */ /* 0x000fce0008000f00 */
.L_x_235:
[----:B-1----:R1:W2:Y:S02]  /*c2d0*/  SYNCS.PHASECHK.TRANS64.TRYWAIT P0, [R0+URZ], R3 ;  /* 0x00000003000075a7 */ /* 0x0022a400080011ff */
[----:B--2---:R-:W-:Y:S05]  /*c2e0*/  @!P0 NANOSLEEP.SYNCS 0x989680 ;  /* 0x009896800000895d */ /* 0x004fea0003900000 */
[----:B------:R-:W2:Y:S02]  /*c2f0*/  @!P0 SYNCS.PHASECHK.TRANS64 P0, [R0+URZ], R3 ;  /* 0x00000003000085a7 */ /* 0x000ea400080010ff */
[----:B--2---:R-:W-:Y:S05]  /*c300*/  @!P0 BRA `(.L_x_235) ;  /* 0xfffffffc00f08947 */ /* 0x004fea000383ffff */
[----:B------:R-:W-:Y:S05]  /*c310*/  BRA `(.L_x_236) ;  /* 0xffffff8c00887947 */ /* 0x000fea000383ffff */
.L_x_111:
[----:B------:R-:W-:-:S07]  /*c320*/  MOV R0, UR7 ;  /* 0x0000000700007c02 */ /* 0x000fce0008000f00 */
.L_x_237:
[----:B-1----:R1:W2:Y:S02]  /*c330*/  SYNCS.PHASECHK.TRANS64.TRYWAIT P0, [R0+URZ], R3 ;  /* 0x00000003000075a7 */ /* 0x0022a400080011ff */
[----:B--2---:R-:W-:Y:S05]  /*c340*/  @!P0 NANOSLEEP.SYNCS 0x989680 ;  /* 0x009896800000895d */ /* 0x004fea0003900000 */
[----:B------:R-:W2:Y:S02]  /*c350*/  @!P0 SYNCS.PHASECHK.TRANS64 P0, [R0+URZ], R3 ;  /* 0x00000003000085a7 */ /* 0x000ea400080010ff */
[----:B--2---:R-:W-:Y:S05]  /*c360*/  @!P0 BRA `(.L_x_237) ;  /* 0xfffffffc00f08947 */ /* 0x004fea000383ffff */
[----:B------:R-:W-:Y:S05]  /*c370*/  BRA `(.L_x_238) ;  /* 0xffffff8c00947947 */ /* 0x000fea000383ffff */
.L_x_114:
[----:B------:R-:W-:-:S07]  /*c380*/  MOV R0, UR8 ;  /* 0x0000000800007c02 */ /* 0x000fce0008000f00 */
.L_x_239:
[----:B-1----:R1:W2:Y:S02]  /*c390*/  SYNCS.PHASECHK.TRANS64.TRYWAIT P1, [R0+URZ+0x2e0], R2 ;  /* 0x0002e002000075a7 */ /* 0x0022a400080211ff */
[----:B--2---:R-:W-:Y:S05]  /*c3a0*/  @!P1 NANOSLEEP.SYNCS 0x989680 ;  /* 0x009896800000995d */ /* 0x004fea0003900000 */
[----:B------:R-:W2:Y:S02]  /*c3b0*/  @!P1 SYNCS.PHASECHK.TRANS64 P1, [R0+URZ+0x2e0], R2 ;  /* 0x0002e002000095a7 */ /* 0x000ea400080210ff */
[----:B--2---:R-:W-:Y:S05]  /*c3c0*/  @!P1 BRA `(.L_x_239) ;  /* 0xfffffffc00f09947 */ /* 0x004fea000383ffff */
[----:B------:R-:W-:Y:S05]  /*c3d0*/  BRA `(.L_x_240) ;  /* 0xffffff8c00e07947 */ /* 0x000fea000383ffff */
.L_x_119:
[----:B--2---:R2:W4:Y:S02]  /*c3e0*/  SYNCS.PHASECHK.TRANS64.TRYWAIT P0, [R0+URZ+0x260], R2 ;  /* 0x00026002000075a7 */ /* 0x00452400080011ff */
[----:B----4-:R-:W-:Y:S05]  /*c3f0*/  @!P0 NANOSLEEP.SYNCS 0x989680 ;  /* 0x009896800000895d */ /* 0x010fea0003900000 */
[----:B------:R-:W4:Y:S02]  /*c400*/  @!P0 SYNCS.PHASECHK.TRANS64 P0, [R0+URZ+0x260], R2 ;  /* 0x00026002000085a7 */ /* 0x000f2400080010ff */
[----:B----4-:R-:W-:Y:S05]  /*c410*/  @!P0 BRA `(.L_x_119) ;  /* 0xfffffffc00f08947 */ /* 0x010fea000383ffff */
[----:B------:R-:W-:Y:S05]  /*c420*/  BRA `(.L_x_241) ;  /* 0xffffff9000e47947 */ /* 0x000fea000383ffff */
.L_x_122:
[----:B------:R-:W-:Y:S07]  /*c430*/  MOV R0, UR6 ;  /* 0x0000000600007c02 */ /* 0x000fee0008000f00 */
.L_x_242:
[----:B--2---:R2:W4:Y:S02]  /*c440*/  SYNCS.PHASECHK.TRANS64.TRYWAIT P0, [R0+URZ+0x258], R2 ;  /* 0x00025802000075a7 */ /* 0x00452400080011ff */
[----:B----4-:R-:W-:Y:S05]  /*c450*/  @!P0 NANOSLEEP.SYNCS 0x989680 ;  /* 0x009896800000895d */ /* 0x010fea0003900000 */
[----:B------:R-:W4:Y:S02]  /*c460*/  @!P0 SYNCS.PHASECHK.TRANS64 P0, [R0+URZ+0x258], R2 ;  /* 0x00025802000085a7 */ /* 0x000f2400080010ff */
[----:B----4-:R-:W-:Y:S05]  /*c470*/  @!P0 BRA `(.L_x_242) ;  /* 0xfffffffc00f08947 */ /* 0x010fea000383ffff */
[----:B------:R-:W-:Y:S05]  /*c480*/  BRA `(.L_x_121) ;  /* 0xffffff9400d07947 */ /* 0x000fea000383ffff */
.L_x_125:
[----:B------:R-:W-:Y:S07]  /*c490*/  MOV R0, UR6 ;  /* 0x0000000600007c02 */ /* 0x000fee0008000f00 */
.L_x_243:
[----:B-1----:R1:W2:Y:S02]  /*c4a0*/  SYNCS.PHASECHK.TRANS64.TRYWAIT P2, [R0+URZ+0x248], R24 ;  /* 0x00024818000075a7 */ /* 0x0022a400080411ff */
[----:B--2---:R-:W-:Y:S05]  /*c4b0*/  @!P2 NANOSLEEP.SYNCS 0x989680 ;  /* 0x009896800000a95d */ /* 0x004fea0003900000 */
[----:B------:R-:W2:Y:S02]  /*c4c0*/  @!P2 SYNCS.PHASECHK.TRANS64 P2, [R0+URZ+0x248], R24 ;  /* 0x000248180000a5a7 */ /* 0x000ea400080410ff */
[----:B--2---:R-:W-:Y:S05]  /*c4d0*/  @!P2 BRA `(.L_x_243) ;  /* 0xfffffffc00f0a947 */ /* 0x004fea000383ffff */
[----:B------:R-:W-:Y:S05]  /*c4e0*/  BRA `(.L_x_244) ;  /* 0xffffff9800647947 */ /* 0x000fea000383ffff */
.L_x_128:
[----:B--2---:R2:W3:Y:S02]  /*c4f0*/  SYNCS.PHASECHK.TRANS64.TRYWAIT P0, [R0+URZ+0x260], R2 ;  /* 0x00026002000075a7 */ /* 0x0044e400080011ff */
[----:B---3--:R-:W-:Y:S05]  /*c500*/  @!P0 NANOSLEEP.SYNCS 0x989680 ;  /* 0x009896800000895d */ /* 0x008fea0003900000 */
[----:B------:R-:W3:Y:S02]  /*c510*/  @!P0 SYNCS.PHASECHK.TRANS64 P0, [R0+URZ+0x260], R2 ;  /* 0x00026002000085a7 */ /* 0x000ee400080010ff */
[----:B---3--:R-:W-:Y:S05]  /*c520*/  @!P0 BRA `(.L_x_128) ;  /* 0xfffffffc00f08947 */ /* 0x008fea000383ffff */
[----:B------:R-:W-:Y:S05]  /*c530*/  BRA `(.L_x_245) ;  /* 0xffffff9c00c47947 */ /* 0x000fea000383ffff */
.L_x_140:
[----:B-1----:R-:W-:Y:S04]  /*c540*/  MOV R0, UR43 ;  /* 0x0000002b00007c02 */ /* 0x002fe80008000f00 */
[----:B------:R1:W2:Y:S03]  /*c550*/  SYNCS.PHASECHK.TRANS64.TRYWAIT P1, [R0+URZ+0x240], R3 ;  /* 0x00024003000075a7 */ /* 0x0002a600080211ff */
[----:B--2---:R-:W-:Y:S05]  /*c560*/  @!P1 NANOSLEEP.SYNCS 0x989680 ;  /* 0x009896800000995d */ /* 0x004fea0003900000 */
[----:B------:R-:W2:Y:S02]  /*c570*/  @!P1 SYNCS.PHASECHK.TRANS64 P1, [R0+URZ+0x240], R3 ;  /* 0x00024003000095a7 */ /* 0x000ea400080210ff */
[----:B--2---:R-:W-:Y:S05]  /*c580*/  @!P1 BRA `(.L_x_140) ;  /* 0xfffffffc00ec9947 */ /* 0x004fea000383ffff */
[----:B------:R-:W-:Y:S05]  /*c590*/  BRA `(.L_x_139) ;  /* 0xffffffa800b07947 */ /* 0x000fea000383ffff */
.L_x_142:
[----:B-1----:R1:W2:Y:S02]  /*c5a0*/  SYNCS.PHASECHK.TRANS64.TRYWAIT P1, [R119+URZ+0x280], R4 ;  /* 0x00028004770075a7 */ /* 0x0022a400080211ff */
[----:B--2---:R-:W-:Y:S05]  /*c5b0*/  @!P1 NANOSLEEP.SYNCS 0x989680 ;  /* 0x009896800000995d */ /* 0x004fea0003900000 */
[----:B------:R-:W2:Y:S02]  /*c5c0*/  @!P1 SYNCS.PHASECHK.TRANS64 P1, [R119+URZ+0x280], R4 ;  /* 0x00028004770095a7 */ /* 0x000ea400080210ff */
[----:B--2---:R-:W-:Y:S05]  /*c5d0*/  @!P1 BRA `(.L_x_142) ;  /* 0xfffffffc00f09947 */ /* 0x004fea000383ffff */
[----:B------:R-:W-:Y:S05]  /*c5e0*/  BRA `(.L_x_141) ;  /* 0xffffffa800ec7947 */ /* 0x000fea000383ffff */
        .weak           $__internal_0_$__cuda_sm10x_tcgen05_guardrail_trap_col_being_dealloced_not_returned_by_alloc
        .type           $__internal_0_$__cuda_sm10x_tcgen05_guardrail_trap_col_being_dealloced_not_returned_by_alloc,@function
        .size           $__internal_0_$__cuda_sm10x_tcgen05_guardrail_trap_col_being_dealloced_not_returned_by_alloc,($__internal_1_$__cuda_sm10x_tcgen05_guardrail_trap_phase_invalid_during_alloc - $__internal_0_$__cuda_sm10x_tcgen05_guardrail_trap_col_being_dealloced_not_returned_by_alloc)
$__internal_0_$__cuda_sm10x_tcgen05_guardrail_trap_col_being_dealloced_not_returned_by_alloc:
[----:B------:R-:W-:Y:S05]  /*c5f0*/  BPT.TRAP 0x1 ;  /* 0x000000040000795c */ /* 0x000fea0000300000 */
[----:B------:R-:W-:-:S04]  /*c600*/  HFMA2 R3, -RZ, RZ, 0, 0 ;  /* 0x00000000ff037431 */ /* 0x000fc800000001ff */
[----:B------:R-:W-:Y:S05]  /*c610*/  RET.REL.NODEC R2 `(_ZN7cutlass13device_kernelINS_4gemm6kernel13GemmUniversalIN4cute5tupleIJiiiiEEENS1_10collective13CollectiveMmaINS1_35MainloopSm100TmaUmmaWarpSpecializedILi36ELi2ELi4ENS5_IJNS4_1CILi2EEENSA_ILi1EEESC_EEEEENS5_IJNSA_ILi128EEENSA_ILi64EEESG_EEENS_12float_e4m3_tENS5_IJlSC_lEEESI_SJ_NS4_8TiledMMAINS4_8MMA_AtomIJNS4_10MMA_TraitsINS4_25SM100_MMA_F8F6F4_2x1SM_SSEJSI_SI_fSF_SG_NS4_17integral_constantINS4_4UMMA5MajorELSQ_0EEESR_NSO_INSP_7ScaleInELSS_0EEEST_EEEEEENS4_6LayoutINS5_IJSC_SC_SC_EEENS5_IJNSA_ILi0EEESY_SY_EEEEENS5_IJNS4_10UnderscoreES11_S11_EEEEENS4_18SM100_TMA_2SM_LOADENS4_14ComposedLayoutINS4_7SwizzleILi2ELi4ELi3EEENS4_18smem_ptr_flag_bitsILi8EEENSW_INS5_IJNSA_ILi8EEESG_EEENS5_IJSG_SC_EEEEEEEvNS4_8identityES14_S1E_vS1F_EENS_8epilogue10collective18CollectiveEpilogueINS1H_23Sm100TmaWarpSpecializedILi1ELi1ELi32ELb0ELb0EEEJNS5_IJSG_SG_SG_EEENS5_IJNSW_ISG_SC_EES1N_EEESI_SJ_SI_SJ_NS1H_6fusion15FusionCallbacksIS1L_NS1P_13LinCombEltActINS1H_6thread4GELUESI_fSI_fLNS_15FloatRoundStyleE2EEES1M_S1O_JEEENS4_5SM1004TMEM4LOAD26SM100_TMEM_LOAD_32dp32b32xENS4_13SM90_TMA_LOADES1E_NS4_39AutoVectorizingCopyWithAssumedAlignmentILi128EEENS4_14SM90_TMA_STOREES1E_S23_S23_EEEvvEEEEvNT_6ParamsE) ;  /* 0xffffff3802787950 */ /* 0x000fea0003c3ffff */
        .weak           $__internal_1_$__cuda_sm10x_tcgen05_guardrail_trap_phase_invalid_during_alloc
        .type           $__internal_1_$__cuda_sm10x_tcgen05_guardrail_trap_phase_invalid_during_alloc,@function
        .size           $__internal_1_$__cuda_sm10x_tcgen05_guardrail_trap_phase_invalid_during_alloc,($__internal_2_$__cuda_sm10x_tcgen05_guardrail_trap_unallocated_columns_being_dealloced - $__internal_1_$__cuda_sm10x_tcgen05_guardrail_trap_phase_invalid_during_alloc)
$__internal_1_$__cuda_sm10x_tcgen05_guardrail_trap_phase_invalid_during_alloc:
[----:B------:R-:W-:Y:S05]  /*c620*/  BPT.TRAP 0x1 ;  /* 0x000000040000795c */ /* 0x000fea0000300000 */
[----:B------:R-:W-:-:S04]  /*c630*/  MOV R3, 0x0 ;  /* 0x0000000000037802 */ /* 0x000fc80000000f00 */
[----:B------:R-:W-:Y:S05]  /*c640*/  RET.REL.NODEC R2 `(_ZN7cutlass13device_kernelINS_4gemm6kernel13GemmUniversalIN4cute5tupleIJiiiiEEENS1_10collective13CollectiveMmaINS1_35MainloopSm100TmaUmmaWarpSpecializedILi36ELi2ELi4ENS5_IJNS4_1CILi2EEENSA_ILi1EEESC_EEEEENS5_IJNSA_ILi128EEENSA_ILi64EEESG_EEENS_12float_e4m3_tENS5_IJlSC_lEEESI_SJ_NS4_8TiledMMAINS4_8MMA_AtomIJNS4_10MMA_TraitsINS4_25SM100_MMA_F8F6F4_2x1SM_SSEJSI_SI_fSF_SG_NS4_17integral_constantINS4_4UMMA5MajorELSQ_0EEESR_NSO_INSP_7ScaleInELSS_0EEEST_EEEEEENS4_6LayoutINS5_IJSC_SC_SC_EEENS5_IJNSA_ILi0EEESY_SY_EEEEENS5_IJNS4_10UnderscoreES11_S11_EEEEENS4_18SM100_TMA_2SM_LOADENS4_14ComposedLayoutINS4_7SwizzleILi2ELi4ELi3EEENS4_18smem_ptr_flag_bitsILi8EEENSW_INS5_IJNSA_ILi8EEESG_EEENS5_IJSG_SC_EEEEEEEvNS4_8identityES14_S1E_vS1F_EENS_8epilogue10collective18CollectiveEpilogueINS1H_23Sm100TmaWarpSpecializedILi1ELi1ELi32ELb0ELb0EEEJNS5_IJSG_SG_SG_EEENS5_IJNSW_ISG_SC_EES1N_EEESI_SJ_SI_SJ_NS1H_6fusion15FusionCallbacksIS1L_NS1P_13LinCombEltActINS1H_6thread4GELUESI_fSI_fLNS_15FloatRoundStyleE2EEES1M_S1O_JEEENS4_5SM1004TMEM4LOAD26SM100_TMEM_LOAD_32dp32b32xENS4_13SM90_TMA_LOADES1E_NS4_39AutoVectorizingCopyWithAssumedAlignmentILi128EEENS4_14SM90_TMA_STOREES1E_S23_S23_EEEvvEEEEvNT_6ParamsE) ;  /* 0xffffff38026c7950 */ /* 0x000fea0003c3ffff */
        .weak           $__internal_2_$__cuda_sm10x_tcgen05_guardrail_trap_unallocated_columns_being_dealloced
        .type           $__internal_2_$__cuda_sm10x_tcgen05_guardrail_trap_unallocated_columns_being_dealloced,@function
        .size           $__internal_2_$__cuda_sm10x_tcgen05_guardrail_trap_unallocated_columns_being_dealloced,(.L_x_247 - $__internal_2_$__cuda_sm10x_tcgen05_guardrail_trap_unallocated_columns_being_dealloced)
$__internal_2_$__cuda_sm10x_tcgen05_guardrail_trap_unallocated_columns_being_dealloced:
[----:B------:R-:W-:Y:S05]  /*c650*/  BPT.TRAP 0x1 ;  /* 0x000000040000795c */ /* 0x000fea0000300000 */
[----:B------:R-:W-:-:S04]  /*c660*/  HFMA2 R3, -RZ, RZ, 0, 0 ;  /* 0x00000000ff037431 */ /* 0x000fc800000001ff */
[----:B------:R-:W-:Y:S05]  /*c670*/  RET.REL.NODEC R2 `(_ZN7cutlass13device_kernelINS_4gemm6kernel13GemmUniversalIN4cute5tupleIJiiiiEEENS1_10collective13CollectiveMmaINS1_35MainloopSm100TmaUmmaWarpSpecializedILi36ELi2ELi4ENS5_IJNS4_1CILi2EEENSA_ILi1EEESC_EEEEENS5_IJNSA_ILi128EEENSA_ILi64EEESG_EEENS_12float_e4m3_tENS5_IJlSC_lEEESI_SJ_NS4_8TiledMMAINS4_8MMA_AtomIJNS4_10MMA_TraitsINS4_25SM100_MMA_F8F6F4_2x1SM_SSEJSI_SI_fSF_SG_NS4_17integral_constantINS4_4UMMA5MajorELSQ_0EEESR_NSO_INSP_7ScaleInELSS_0EEEST_EEEEEENS4_6LayoutINS5_IJSC_SC_SC_EEENS5_IJNSA_ILi0EEESY_SY_EEEEENS5_IJNS4_10UnderscoreES11_S11_EEEEENS4_18SM100_TMA_2SM_LOADENS4_14ComposedLayoutINS4_7SwizzleILi2ELi4ELi3EEENS4_18smem_ptr_flag_bitsILi8EEENSW_INS5_IJNSA_ILi8EEESG_EEENS5_IJSG_SC_EEEEEEEvNS4_8identityES14_S1E_vS1F_EENS_8epilogue10collective18CollectiveEpilogueINS1H_23Sm100TmaWarpSpecializedILi1ELi1ELi32ELb0ELb0EEEJNS5_IJSG_SG_SG_EEENS5_IJNSW_ISG_SC_EES1N_EEESI_SJ_SI_SJ_NS1H_6fusion15FusionCallbacksIS1L_NS1P_13LinCombEltActINS1H_6thread4GELUESI_fSI_fLNS_15FloatRoundStyleE2EEES1M_S1O_JEEENS4_5SM1004TMEM4LOAD26SM100_TMEM_LOAD_32dp32b32xENS4_13SM90_TMA_LOADES1E_NS4_39AutoVectorizingCopyWithAssumedAlignmentILi128EEENS4_14SM90_TMA_STOREES1E_S23_S23_EEEvvEEEEvNT_6ParamsE) ;  /* 0xffffff3802607950 */ /* 0x000fea0003c3ffff */
.L_x_246:
[----:B------:R-:W-:-:S00]  /*c680*/  BRA `(.L_x_246) ;  /* 0xfffffffc00fc7947 */ /* 0x000fc0000383ffff */
[----:B------:R-:W-:-:S00]  /*c690*/  NOP ;  /* 0x0000000000007918 */ /* 0x000fc00000000000 */
        /* <DEDUP_REMOVED lines=14> */
.L_x_247:


//--------------------- .nv.global.init           --------------------------
	.section	.nv.global.init,"aw",@progbits
.nv.global.init:
	.type		$str$27,@object
	.size		$str$27,($str$28 - $str$27)
$str$27:
        /*0000*/ 	.byte	0x28, 0x61, 0x64, 0x64, 0x72, 0x65, 0x73, 0x73, 0x20, 0x26, 0x20, 0x6d, 0x61, 0x73, 0x6b, 0x29
        /*0010*/ 	.byte	0x20, 0x3d, 0x3d, 0x20, 0x30, 0x00
	.type		$str$28,@object
	.size		$str$28,($str$26 - $str$28)
$str$28:
        /*0016*/ 	.byte	0x2f, 0x74, 0x6d, 0x70, 0x2f, 0x63, 0x75, 0x74, 0x6c, 0x61, 0x73, 0x73, 0x5f, 0x73, 0x77, 0x65
        /*0026*/ 	.byte	0x65, 0x70, 0x5f, 0x73, 0x72, 0x63, 0x2f, 0x69, 0x6e, 0x63, 0x6c, 0x75, 0x64, 0x65, 0x2f, 0x63
        /*0036*/ 	.byte	0x75, 0x74, 0x65, 0x2f, 0x70, 0x6f, 0x69, 0x6e, 0x74, 0x65, 0x72, 0x5f, 0x66, 0x6c, 0x61, 0x67
        /*0046*/ 	.byte	0x67, 0x65, 0x64, 0x2e, 0x68, 0x70, 0x70, 0x00
	.type		$str$26,@object
	.size		$str$26,($str$25 - $str$26)
$str$26:
        /*004e*/ 	.byte	0x2f, 0x74, 0x6d, 0x70, 0x2f, 0x63, 0x75, 0x74, 0x6c, 0x61, 0x73, 0x73, 0x5f, 0x73, 0x77, 0x65
        /*005e*/ 	.byte	0x65, 0x70, 0x5f, 0x73, 0x72, 0x63, 0x2f, 0x69, 0x6e, 0x63, 0x6c, 0x75, 0x64, 0x65, 0x2f, 0x63
        /*006e*/ 	.byte	0x75, 0x74, 0x65, 0x2f, 0x61, 0x74, 0x6f, 0x6d, 0x2f, 0x63, 0x6f, 0x70, 0x79, 0x5f, 0x74, 0x72
        /*007e*/ 	.byte	0x61, 0x69, 0x74, 0x73, 0x5f, 0x73, 0x6d, 0x31, 0x30, 0x30, 0x2e, 0x68, 0x70, 0x70, 0x00
	.type		$str$25,@object
	.size		$str$25,(__unnamed_1 - $str$25)
$str$25:
        /*008d*/ 	.byte	0x28, 0x28, 0x75, 0x69, 0x6e, 0x74, 0x33, 0x32, 0x5f, 0x74, 0x28, 0x74, 0x68, 0x72, 0x65, 0x61
        /*009d*/ 	.byte	0x64, 0x49, 0x64, 0x78, 0x2e, 0x78, 0x29, 0x20, 0x2f, 0x20, 0x33, 0x32, 0x29, 0x20, 0x25, 0x20
        /*00ad*/ 	.byte	0x34, 0x29, 0x20, 0x3d, 0x3d, 0x20, 0x28, 0x28, 0x28, 0x74, 0x6d, 0x65, 0x6d, 0x5f, 0x61, 0x64
        /*00bd*/ 	.byte	0x64, 0x72, 0x20, 0x3e, 0x3e, 0x20, 0x31, 0x36, 0x29, 0x20, 0x2f, 0x20, 0x33, 0x32, 0x29, 0x20
        /*00cd*/ 	.byte	0x25, 0x20, 0x34, 0x29, 0x00
	.type		__unnamed_1,@object
	.size		__unnamed_1,(__unnamed_2 - __unnamed_1)
__unnamed_1:
        /*00d2*/ 	.byte	0x61, 0x75, 0x74, 0x6f, 0x20, 0x63, 0x75, 0x74, 0x65, 0x3a, 0x3a, 0x61, 0x73, 0x5f, 0x70, 0x6f
        /* <DEDUP_REMOVED lines=24> */
        /*0262*/ 	.byte	0x3c, 0x34, 0x30, 0x39, 0x36, 0x3e, 0x3e, 0x3e, 0x3e, 0x5d, 0x00
	.type		__unnamed_2,@object
	.size		__unnamed_2,(.L_2 - __unnamed_2)
__unnamed_2:
        /* <DEDUP_REMOVED lines=40> */
        /*04ed*/ 	.byte	0x74, 0x65, 0x3a, 0x3a, 0x43, 0x3c, 0x30, 0x3e, 0x3e, 0x3e, 0x3e, 0x5d, 0x00
.L_2:


//--------------------- .nv.shared._ZN7cutlass13device_kernelINS_4gemm6kernel13GemmUniversalIN4cute5tupleIJiiiiEEENS1_10collective13CollectiveMmaINS1_35MainloopSm100TmaUmmaWarpSpecializedILi36ELi2ELi4ENS5_IJNS4_1CILi2EEENSA_ILi1EEESC_EEEEENS5_IJNSA_ILi128EEENSA_ILi64EEESG_EEENS_12float_e4m3_tENS5_IJlSC_lEEESI_SJ_NS4_8TiledMMAINS4_8MMA_AtomIJNS4_10MMA_TraitsINS4_25SM100_MMA_F8F6F4_2x1SM_SSEJSI_SI_fSF_SG_NS4_17integral_constantINS4_4UMMA5MajorELSQ_0EEESR_NSO_INSP_7ScaleInELSS_0EEEST_EEEEEENS4_6LayoutINS5_IJSC_SC_SC_EEENS5_IJNSA_ILi0EEESY_SY_EEEEENS5_IJNS4_10UnderscoreES11_S11_EEEEENS4_18SM100_TMA_2SM_LOADENS4_14ComposedLayoutINS4_7SwizzleILi2ELi4ELi3EEENS4_18smem_ptr_flag_bitsILi8EEENSW_INS5_IJNSA_ILi8EEESG_EEENS5_IJSG_SC_EEEEEEEvNS4_8identityES14_S1E_vS1F_EENS_8epilogue10collective18CollectiveEpilogueINS1H_23Sm100TmaWarpSpecializedILi1ELi1ELi32ELb0ELb0EEEJNS5_IJSG_SG_SG_EEENS5_IJNSW_ISG_SC_EES1N_EEESI_SJ_SI_SJ_NS1H_6fusion15FusionCallbacksIS1L_NS1P_13LinCombEltActINS1H_6thread4GELUESI_fSI_fLNS_15FloatRoundStyleE2EEES1M_S1O_JEEENS4_5SM1004TMEM4LOAD26SM100_TMEM_LOAD_32dp32b32xENS4_13SM90_TMA_LOADES1E_NS4_39AutoVectorizingCopyWithAssumedAlignmentILi128EEENS4_14SM90_TMA_STOREES1E_S23_S23_EEEvvEEEEvNT_6ParamsE --------------------------
	.section	.nv.shared._ZN7cutlass13device_kernelINS_4gemm6kernel13GemmUniversalIN4cute5tupleIJiiiiEEENS1_10collective13CollectiveMmaINS1_35MainloopSm100TmaUmmaWarpSpecializedILi36ELi2ELi4ENS5_IJNS4_1CILi2EEENSA_ILi1EEESC_EEEEENS5_IJNSA_ILi128EEENSA_ILi64EEESG_EEENS_12float_e4m3_tENS5_IJlSC_lEEESI_SJ_NS4_8TiledMMAINS4_8MMA_AtomIJNS4_10MMA_TraitsINS4_25SM100_MMA_F8F6F4_2x1SM_SSEJSI_SI_fSF_SG_NS4_17integral_constantINS4_4UMMA5MajorELSQ_0EEESR_NSO_INSP_7ScaleInELSS_0EEEST_EEEEEENS4_6LayoutINS5_IJSC_SC_SC_EEENS5_IJNSA_ILi0EEESY_SY_EEEEENS5_IJNS4_10UnderscoreES11_S11_EEEEENS4_18SM100_TMA_2SM_LOADENS4_14ComposedLayoutINS4_7SwizzleILi2ELi4ELi3EEENS4_18smem_ptr_flag_bitsILi8EEENSW_INS5_IJNSA_ILi8EEESG_EEENS5_IJSG_SC_EEEEEEEvNS4_8identityES14_S1E_vS1F_EENS_8epilogue10collective18CollectiveEpilogueINS1H_23Sm100TmaWarpSpecializedILi1ELi1ELi32ELb0ELb0EEEJNS5_IJSG_SG_SG_EEENS5_IJNSW_ISG_SC_EES1N_EEESI_SJ_SI_SJ_NS1H_6fusion15FusionCallbacksIS1L_NS1P_13LinCombEltActINS1H_6thread4GELUESI_fSI_fLNS_15FloatRoundStyleE2EEES1M_S1O_JEEENS4_5SM1004TMEM4LOAD26SM100_TMEM_LOAD_32dp32b32xENS4_13SM90_TMA_LOADES1E_NS4_39AutoVectorizingCopyWithAssumedAlignmentILi128EEENS4_14SM90_TMA_STOREES1E_S23_S23_EEEvvEEEEvNT_6ParamsE,"aw",@nobits
	.sectionflags	@""
	.align	16
	.zero		1024


//--------------------- .nv.shared.reserved.0     --------------------------
	.section	.nv.shared.reserved.0,"aw",@nobits
	.weak		__nv_reservedSMEM_offset_0_alias
	.size		__nv_reservedSMEM_offset_0_alias, 0, 64
	.other		__nv_reservedSMEM_offset_0_alias,@"STO_CUDA_RESERVED_SHARED STV_DEFAULT"
__nv_reservedSMEM_offset_0_alias:
	.zero		0
.nv.shared.reserved.0:
	.zero		64
	.weak		__nv_reservedSMEM_tcgen05_partition
	.type		__nv_reservedSMEM_tcgen05_partition,@object
	.size		__nv_reservedSMEM_tcgen05_partition,(.L_0 - __nv_reservedSMEM_tcgen05_partition)
__nv_reservedSMEM_tcgen05_partition:
	.zero		32
.L_0:


//--------------------- .nv.global                --------------------------
	.section	.nv.global,"aw",@nobits
.nv.global:
	.type		_ZN39_INTERNAL_170ac83f_4_k_cu_6384b4ea_29314cute1_E,@object
	.size		_ZN39_INTERNAL_170ac83f_4_k_cu_6384b4ea_29314cute1_E,(_ZN39_INTERNAL_170ac83f_4_k_cu_6384b4ea_29314cuda3std3__45__cpo6cbeginE - _ZN39_INTERNAL_170ac83f_4_k_cu_6384b4ea_29314cute1_E)
_ZN39_INTERNAL_170ac83f_4_k_cu_6384b4ea_29314cute1_E:
	.zero		1
	.type		_ZN39_INTERNAL_170ac83f_4_k_cu_6384b4ea_29314cuda3std3__45__cpo6cbeginE,@object
	.size		_ZN39_INTERNAL_170ac83f_4_k_cu_6384b4ea_29314cuda3std3__45__cpo6cbeginE,(_ZN39_INTERNAL_170ac83f_4_k_cu_6384b4ea_29314cuda3std3__48in_placeE - _ZN39_INTERNAL_170ac83f_4_k_cu_6384b4ea_29314cuda3std3__45__cpo6cbeginE)
_ZN39_INTERNAL_170ac83f_4_k_cu_6384b4ea_29314cuda3std3__45__cpo6cbeginE:
	.zero		1
	.type		_ZN39_INTERNAL_170ac83f_4_k_cu_6384b4ea_29314cuda3std3__48in_placeE,@object
	.size		_ZN39_INTERNAL_170ac83f_4_k_cu_6384b4ea_29314cuda3std3__48in_placeE,(_ZN39_INTERNAL_170ac83f_4_k_cu_6384b4ea_29314cuda3std6ranges3__45__cpo9iter_moveE - _ZN39_INTERNAL_170ac83f_4_k_cu_6384b4ea_29314cuda3std3__48in_placeE)
_ZN39_INTERNAL_170ac83f_4_k_cu_6384b4ea_29314cuda3std3__48in_placeE:
	.zero		1
	.type		_ZN39_INTERNAL_170ac83f_4_k_cu_6384b4ea_29314cuda3std6ranges3__45__cpo9iter_moveE,@object
	.size		_ZN39_INTERNAL_170ac83f_4_k_cu_6384b4ea_29314cuda3std6ranges3__45__cpo9iter_moveE,(_ZN39_INTERNAL_170ac83f_4_k_cu_6384b4ea_29314cuda3std3__45__cpo5beginE - _ZN39_INTERNAL_170ac83f_4_k_cu_6384b4ea_29314cuda3std6ranges3__45__cpo9iter_moveE)
_ZN39_INTERNAL_170ac83f_4_k_cu_6384b4ea_29314cuda3std6ranges3__45__cpo9iter_moveE:
	.zero		1
	.type		_ZN39_INTERNAL_170ac83f_4_k_cu_6384b4ea_29314cuda3std3__45__cpo5beginE,@object
	.size		_ZN39_INTERNAL_170ac83f_4_k_cu_6384b4ea_29314cuda3std3__45__cpo5beginE,(_ZN39_INTERNAL_170ac83f_4_k_cu_6384b4ea_29314cuda3std3__441_GLOBAL__N__170ac83f_4_k_cu_6384b4ea_29316ignoreE - _ZN39_INTERNAL_170ac83f_4_k_cu_6384b4ea_29314cuda3std3__45__cpo5beginE)
_ZN39_INTERNAL_170ac83f_4_k_cu_6384b4ea_29314cuda3std3__45__cpo5beginE:
	.zero		1
	.type		_ZN39_INTERNAL_170ac83f_4_k_cu_6384b4ea_29314cuda3std3__441_GLOBAL__N__170ac83f_4_k_cu_6384b4ea_29316ignoreE,@object
	.size		_ZN39_INTERNAL_170ac83f_4_k_cu_6384b4ea_29314cuda3std3__441_GLOBAL__N__170ac83f_4_k_cu_6384b4ea_29316ignoreE,(_ZN39_INTERNAL_170ac83f_4_k_cu_6384b4ea_29314cute7productE - _ZN39_INTERNAL_170ac83f_4_k_cu_6384b4ea_29314cuda3std3__441_GLOBAL__N__170ac83f_4_k_cu_6384b4ea_29316ignoreE)
_ZN39_INTERNAL_170ac83f_4_k_cu_6384b4ea_29314cuda3std3__441_GLOBAL__N__170ac83f_4_k_cu_6384b4ea_29316ignoreE:
	.zero		1
	.type		_ZN39_INTERNAL_170ac83f_4_k_cu_6384b4ea_29314cute7productE,@object
	.size		_ZN39_INTERNAL_170ac83f_4_k_cu_6384b4ea_29314cute7productE,(_ZN39_INTERNAL_170ac83f_4_k_cu_6384b4ea_29314cuda3std3__45__cpo3endE - _ZN39_INTERNAL_170ac83f_4_k_cu_6384b4ea_29314cute7productE)
_ZN39_INTERNAL_170ac83f_4_k_cu_6384b4ea_29314cute7productE:
	.zero		1
	.type		_ZN39_INTERNAL_170ac83f_4_k_cu_6384b4ea_29314cuda3std3__45__cpo3endE,@object
	.size		_ZN39_INTERNAL_170ac83f_4_k_cu_6384b4ea_29314cuda3std3__45__cpo3endE,(_ZN39_INTERNAL_170ac83f_4_k_cu_6384b4ea_29314cuda3std3__419piecewise_constructE - _ZN39_INTERNAL_170ac83f_4_k_cu_6384b4ea_29314cuda3std3__45__cpo3endE)
_ZN39_INTERNAL_170ac83f_4_k_cu_6384b4ea_29314cuda3std3__45__cpo3endE:
	.zero		1
	.type		_ZN39_INTERNAL_170ac83f_4_k_cu_6384b4ea_29314cuda3std3__419piecewise_constructE,@object
	.size		_ZN39_INTERNAL_170ac83f_4_k_cu_6384b4ea_29314cuda3std3__419piecewise_constructE,(_ZN39_INTERNAL_170ac83f_4_k_cu_6384b4ea_29314cuda3std3__45__cpo4cendE - _ZN39_INTERNAL_170ac83f_4_k_cu_6384b4ea_29314cuda3std3__419piecewise_constructE)
_ZN39_INTERNAL_170ac83f_4_k_cu_6384b4ea_29314cuda3std3__419piecewise_constructE:
	.zero		1
	.type		_ZN39_INTERNAL_170ac83f_4_k_cu_6384b4ea_29314cuda3std3__45__cpo4cendE,@object
	.size		_ZN39_INTERNAL_170ac83f_4_k_cu_6384b4ea_29314cuda3std3__45__cpo4cendE,(_ZN39_INTERNAL_170ac83f_4_k_cu_6384b4ea_29314cuda3std6ranges3__45__cpo4swapE - _ZN39_INTERNAL_170ac83f_4_k_cu_6384b4ea_29314cuda3std3__45__cpo4cendE)
_ZN39_INTERNAL_170ac83f_4_k_cu_6384b4ea_29314cuda3std3__45__cpo4cendE:
	.zero		1
	.type		_ZN39_INTERNAL_170ac83f_4_k_cu_6384b4ea_29314cuda3std6ranges3__45__cpo4swapE,@object
	.size		_ZN39_INTERNAL_170ac83f_4_k_cu_6384b4ea_29314cuda3std6ranges3__45__cpo4swapE,(.L_10 - _ZN39_INTERNAL_170ac83f_4_k_cu_6384b4ea_29314cuda3std6ranges3__45__cpo4swapE)
_ZN39_INTERNAL_170ac83f_4_k_cu_6384b4ea_29314cuda3std6ranges3__45__cpo4swapE:
	.zero		1
.L_10:


//--------------------- .nv.constant0._ZN7cutlass13device_kernelINS_4gemm6kernel13GemmUniversalIN4cute5tupleIJiiiiEEENS1_10collective13CollectiveMmaINS1_35MainloopSm100TmaUmmaWarpSpecializedILi36ELi2ELi4ENS5_IJNS4_1CILi2EEENSA_ILi1EEESC_EEEEENS5_IJNSA_ILi128EEENSA_ILi64EEESG_EEENS_12float_e4m3_tENS5_IJlSC_lEEESI_SJ_NS4_8TiledMMAINS4_8MMA_AtomIJNS4_10MMA_TraitsINS4_25SM100_MMA_F8F6F4_2x1SM_SSEJSI_SI_fSF_SG_NS4_17integral_constantINS4_4UMMA5MajorELSQ_0EEESR_NSO_INSP_7ScaleInELSS_0EEEST_EEEEEENS4_6LayoutINS5_IJSC_SC_SC_EEENS5_IJNSA_ILi0EEESY_SY_EEEEENS5_IJNS4_10UnderscoreES11_S11_EEEEENS4_18SM100_TMA_2SM_LOADENS4_14ComposedLayoutINS4_7SwizzleILi2ELi4ELi3EEENS4_18smem_ptr_flag_bitsILi8EEENSW_INS5_IJNSA_ILi8EEESG_EEENS5_IJSG_SC_EEEEEEEvNS4_8identityES14_S1E_vS1F_EENS_8epilogue10collective18CollectiveEpilogueINS1H_23Sm100TmaWarpSpecializedILi1ELi1ELi32ELb0ELb0EEEJNS5_IJSG_SG_SG_EEENS5_IJNSW_ISG_SC_EES1N_EEESI_SJ_SI_SJ_NS1H_6fusion15FusionCallbacksIS1L_NS1P_13LinCombEltActINS1H_6thread4GELUESI_fSI_fLNS_15FloatRoundStyleE2EEES1M_S1O_JEEENS4_5SM1004TMEM4LOAD26SM100_TMEM_LOAD_32dp32b32xENS4_13SM90_TMA_LOADES1E_NS4_39AutoVectorizingCopyWithAssumedAlignmentILi128EEENS4_14SM90_TMA_STOREES1E_S23_S23_EEEvvEEEEvNT_6ParamsE --------------------------
	.section	.nv.constant0._ZN7cutlass13device_kernelINS_4gemm6kernel13GemmUniversalIN4cute5tupleIJiiiiEEENS1_10collective13CollectiveMmaINS1_35MainloopSm100TmaUmmaWarpSpecializedILi36ELi2ELi4ENS5_IJNS4_1CILi2EEENSA_ILi1EEESC_EEEEENS5_IJNSA_ILi128EEENSA_ILi64EEESG_EEENS_12float_e4m3_tENS5_IJlSC_lEEESI_SJ_NS4_8TiledMMAINS4_8MMA_AtomIJNS4_10MMA_TraitsINS4_25SM100_MMA_F8F6F4_2x1SM_SSEJSI_SI_fSF_SG_NS4_17integral_constantINS4_4UMMA5MajorELSQ_0EEESR_NSO_INSP_7ScaleInELSS_0EEEST_EEEEEENS4_6LayoutINS5_IJSC_SC_SC_EEENS5_IJNSA_ILi0EEESY_SY_EEEEENS5_IJNS4_10UnderscoreES11_S11_EEEEENS4_18SM100_TMA_2SM_LOADENS4_14ComposedLayoutINS4_7SwizzleILi2ELi4ELi3EEENS4_18smem_ptr_flag_bitsILi8EEENSW_INS5_IJNSA_ILi8EEESG_EEENS5_IJSG_SC_EEEEEEEvNS4_8identityES14_S1E_vS1F_EENS_8epilogue10collective18CollectiveEpilogueINS1H_23Sm100TmaWarpSpecializedILi1ELi1ELi32ELb0ELb0EEEJNS5_IJSG_SG_SG_EEENS5_IJNSW_ISG_SC_EES1N_EEESI_SJ_SI_SJ_NS1H_6fusion15FusionCallbacksIS1L_NS1P_13LinCombEltActINS1H_6thread4GELUESI_fSI_fLNS_15FloatRoundStyleE2EEES1M_S1O_JEEENS4_5SM1004TMEM4LOAD26SM100_TMEM_LOAD_32dp32b32xENS4_13SM90_TMA_LOADES1E_NS4_39AutoVectorizingCopyWithAssumedAlignmentILi128EEENS4_14SM90_TMA_STOREES1E_S23_S23_EEEvvEEEEvNT_6ParamsE,"a",@progbits
	.sectionflags	@""
	.align	4
.nv.constant0._ZN7cutlass13device_kernelINS_4gemm6kernel13GemmUniversalIN4cute5tupleIJiiiiEEENS1_10collective13CollectiveMmaINS1_35MainloopSm100TmaUmmaWarpSpecializedILi36ELi2ELi4ENS5_IJNS4_1CILi2EEENSA_ILi1EEESC_EEEEENS5_IJNSA_ILi128EEENSA_ILi64EEESG_EEENS_12float_e4m3_tENS5_IJlSC_lEEESI_SJ_NS4_8TiledMMAINS4_8MMA_AtomIJNS4_10MMA_TraitsINS4_25SM100_MMA_F8F6F4_2x1SM_SSEJSI_SI_fSF_SG_NS4_17integral_constantINS4_4UMMA5MajorELSQ_0EEESR_NSO_INSP_7ScaleInELSS_0EEEST_EEEEEENS4_6LayoutINS5_IJSC_SC_SC_EEENS5_IJNSA_ILi0EEESY_SY_EEEEENS5_IJNS4_10UnderscoreES11_S11_EEEEENS4_18SM100_TMA_2SM_LOADENS4_14ComposedLayoutINS4_7SwizzleILi2ELi4ELi3EEENS4_18smem_ptr_flag_bitsILi8EEENSW_INS5_IJNSA_ILi8EEESG_EEENS5_IJSG_SC_EEEEEEEvNS4_8identityES14_S1E_vS1F_EENS_8epilogue10collective18CollectiveEpilogueINS1H_23Sm100TmaWarpSpecializedILi1ELi1ELi32ELb0ELb0EEEJNS5_IJSG_SG_SG_EEENS5_IJNSW_ISG_SC_EES1N_EEESI_SJ_SI_SJ_NS1H_6fusion15FusionCallbacksIS1L_NS1P_13LinCombEltActINS1H_6thread4GELUESI_fSI_fLNS_15FloatRoundStyleE2EEES1M_S1O_JEEENS4_5SM1004TMEM4LOAD26SM100_TMEM_LOAD_32dp32b32xENS4_13SM90_TMA_LOADES1E_NS4_39AutoVectorizingCopyWithAssumedAlignmentILi128EEENS4_14SM90_TMA_STOREES1E_S23_S23_EEEvvEEEEvNT_6ParamsE:
	.zero		2944


//--------------------- SYMBOLS --------------------------

	.type		.nv.reservedSmem.offset0,@object
	.size		.nv.reservedSmem.offset0,0x4
	.type		.nv.reservedSmem.cap,@object
	.size		.nv.reservedSmem.cap,0x4
	.type		__assertfail,@function
